// auto-generated by cutlass_sweep.gemm — config: {"arch": "sm_100", "cluster_m": 1, "cluster_n": 1, "dtype": "fp32", "dtype_b": "fp32", "layout": "nt", "stages": 0, "tile_k": 64, "tile_m": 64, "tile_n": 128}
#include "cutlass/cutlass.h"
#include "cutlass/gemm/collective/collective_builder.hpp"
#include "cutlass/gemm/device/gemm_universal_adapter.h"
#include "cutlass/gemm/kernel/gemm_universal.hpp"
#include "cutlass/epilogue/collective/collective_builder.hpp"

using ElemA = float;
using ElemB = float;
using ElemCD = float;
using Acc  = float;
using TileShape    = cute::Shape<cute::_64, cute::_128, cute::_64>;
using ClusterShape = cute::Shape<cute::_1, cute::_1, cute::_1>;

using CollectiveEpilogue = typename cutlass::epilogue::collective::CollectiveBuilder<
    cutlass::arch::Sm100, cutlass::arch::OpClassTensorOp,
    TileShape, ClusterShape,
    cutlass::epilogue::collective::EpilogueTileAuto,
    Acc, Acc,
    ElemCD, cutlass::layout::RowMajor, 128 / cutlass::sizeof_bits<ElemCD>::value,
    ElemCD, cutlass::layout::RowMajor, 128 / cutlass::sizeof_bits<ElemCD>::value,
    cutlass::epilogue::collective::EpilogueScheduleAuto
  >::CollectiveOp;

using CollectiveMainloop = typename cutlass::gemm::collective::CollectiveBuilder<
    cutlass::arch::Sm100, cutlass::arch::OpClassTensorOp,
    ElemA, cutlass::layout::RowMajor, 128 / cutlass::sizeof_bits<ElemA>::value,
    ElemB, cutlass::layout::ColumnMajor, 128 / cutlass::sizeof_bits<ElemB>::value,
    Acc,
    TileShape, ClusterShape,
    cutlass::gemm::collective::StageCountAutoCarveout<static_cast<int>(sizeof(typename CollectiveEpilogue::SharedStorage))>,
    cutlass::gemm::collective::KernelScheduleAuto
  >::CollectiveOp;

using GemmKernel = cutlass::gemm::kernel::GemmUniversal<
    cute::Shape<int,int,int,int>,
    CollectiveMainloop,
    CollectiveEpilogue
>;
using Gemm = cutlass::gemm::device::GemmUniversalAdapter<GemmKernel>;

// Force the device kernel symbol into the cubin without needing a host main.
auto* _anchor = &cutlass::device_kernel<GemmKernel>;


// ===== COMPILED SASS (sm_100a) =====

	.target	sm_100a

	.elftype	@"ET_EXEC"


//--------------------- .note.nv.tkinfo           --------------------------
	.section	.note.nv.tkinfo,"",@"SHT_NOTE"
	.sectionflags	@"SHF_NOTE_NV_TKINFO"
	.tkinfo
        /*0018*/ 	.word	0x00000002
        /*0030*/ 	.string	""
        /*0030*/ 	.string	"ptxas"
        /*0030*/ 	.string	"Cuda compilation tools, release 13.0, V13.0.88"
        /*0030*/ 	.string	"Build cuda_13.0.r13.0/compiler.36424714_0"
        /*0030*/ 	.string	"-arch sm_100a -m 64 "



//--------------------- .note.nv.cuinfo           --------------------------
	.section	.note.nv.cuinfo,"",@"SHT_NOTE"
	.sectionflags	@"SHF_NOTE_NV_CUINFO"
        /*0018*/ 	.short	0x0002
        /*001a*/ 	.short	0x0064
        /*001c*/ 	.short	0x0082
	.zero		2


//--------------------- .nv.info                  --------------------------
	.section	.nv.info,"",@"SHT_CUDA_INFO"
	.align	4


	//----- nvinfo : EIATTR_REGCOUNT
	.align		4
        /*0000*/ 	.byte	0x04, 0x2f
        /*0002*/ 	.short	(.L_19 - .L_18)
	.align		4
.L_18:
        /*0004*/ 	.word	index@(_ZN7cutlass13device_kernelINS_4gemm6kernel13GemmUniversalIN4cute5tupleIJiiiiEEENS1_10collective13CollectiveMmaINS1_35MainloopSm100TmaUmmaWarpSpecializedILi4ELi2ELi4ENS5_IJNS4_1CILi1EEESB_SB_EEEEENS5_IJNSA_ILi64EEENSA_ILi128EEESE_EEEfNS5_IJlSB_lEEEfSH_NS4_8TiledMMAINS4_8MMA_AtomIJNS4_17SM100_MMA_TF32_SSINS_10tfloat32_tESL_fLi64ELi128ELNS4_4UMMA5MajorE0ELSN_0ELNSM_7ScaleInE0ELSO_0EEEEEENS4_6LayoutISC_NS5_IJNSA_ILi0EEESS_SS_EEEEENS5_IJNS4_10UnderscoreESV_SV_EEEEENS4_13SM90_TMA_LOADENS4_14ComposedLayoutINS4_7SwizzleILi3ELi4ELi3EEENS4_18smem_ptr_flag_bitsILi32EEENSR_INS5_IJNSA_ILi8EEENSA_ILi32EEEEEENS5_IJS15_SB_EEEEEEEvNS4_8identityESY_S19_vS1A_EENS_8epilogue10collective18CollectiveEpilogueINS1C_23Sm100TmaWarpSpecializedILi4ELi2ELi16ELb1ELb0EEEJSG_NS5_IJNSR_ISE_SB_EENSR_IS15_SB_EEEEEfSH_fSH_NS1C_6fusion15FusionCallbacksIS1G_NS1K_17LinearCombinationIffffLNS_15FloatRoundStyleE2EEESG_S1J_JEEENS4_5SM1004TMEM4LOAD26SM100_TMEM_LOAD_16dp128b8xESY_S19_NS4_17SM75_U32x4_LDSM_NENS4_14SM90_TMA_STOREES19_NS4_17SM90_U32x4_STSM_NENS4_39AutoVectorizingCopyWithAssumedAlignmentILi128EEEEEEvvEEEEvNT_6ParamsE)
        /*0008*/ 	.word	0x0000005e


	//----- nvinfo : EIATTR_FRAME_SIZE
	.align		4
.L_19:
        /*000c*/ 	.byte	0x04, 0x11
        /*000e*/ 	.short	(.L_21 - .L_20)
	.align		4
.L_20:
        /*0010*/ 	.word	index@($__internal_2_$__cuda_sm10x_tcgen05_guardrail_trap_unallocated_columns_being_dealloced)
        /*0014*/ 	.word	0x00000000


	//----- nvinfo : EIATTR_FRAME_SIZE
	.align		4
.L_21:
        /*0018*/ 	.byte	0x04, 0x11
        /*001a*/ 	.short	(.L_23 - .L_22)
	.align		4
.L_22:
        /*001c*/ 	.word	index@($__internal_1_$__cuda_sm10x_tcgen05_guardrail_trap_phase_invalid_during_alloc)
        /*0020*/ 	.word	0x00000000


	//----- nvinfo : EIATTR_FRAME_SIZE
	.align		4
.L_23:
        /*0024*/ 	.byte	0x04, 0x11
        /*0026*/ 	.short	(.L_25 - .L_24)
	.align		4
.L_24:
        /*0028*/ 	.word	index@($__internal_0_$__cuda_sm10x_tcgen05_guardrail_trap_col_being_dealloced_not_returned_by_alloc)
        /*002c*/ 	.word	0x00000000


	//----- nvinfo : EIATTR_FRAME_SIZE
	.align		4
.L_25:
        /*0030*/ 	.byte	0x04, 0x11
        /*0032*/ 	.short	(.L_27 - .L_26)
	.align		4
.L_26:
        /*0034*/ 	.word	index@(_ZN7cutlass13device_kernelINS_4gemm6kernel13GemmUniversalIN4cute5tupleIJiiiiEEENS1_10collective13CollectiveMmaINS1_35MainloopSm100TmaUmmaWarpSpecializedILi4ELi2ELi4ENS5_IJNS4_1CILi1EEESB_SB_EEEEENS5_IJNSA_ILi64EEENSA_ILi128EEESE_EEEfNS5_IJlSB_lEEEfSH_NS4_8TiledMMAINS4_8MMA_AtomIJNS4_17SM100_MMA_TF32_SSINS_10tfloat32_tESL_fLi64ELi128ELNS4_4UMMA5MajorE0ELSN_0ELNSM_7ScaleInE0ELSO_0EEEEEENS4_6LayoutISC_NS5_IJNSA_ILi0EEESS_SS_EEEEENS5_IJNS4_10UnderscoreESV_SV_EEEEENS4_13SM90_TMA_LOADENS4_14ComposedLayoutINS4_7SwizzleILi3ELi4ELi3EEENS4_18smem_ptr_flag_bitsILi32EEENSR_INS5_IJNSA_ILi8EEENSA_ILi32EEEEEENS5_IJS15_SB_EEEEEEEvNS4_8identityESY_S19_vS1A_EENS_8epilogue10collective18CollectiveEpilogueINS1C_23Sm100TmaWarpSpecializedILi4ELi2ELi16ELb1ELb0EEEJSG_NS5_IJNSR_ISE_SB_EENSR_IS15_SB_EEEEEfSH_fSH_NS1C_6fusion15FusionCallbacksIS1G_NS1K_17LinearCombinationIffffLNS_15FloatRoundStyleE2EEESG_S1J_JEEENS4_5SM1004TMEM4LOAD26SM100_TMEM_LOAD_16dp128b8xESY_S19_NS4_17SM75_U32x4_LDSM_NENS4_14SM90_TMA_STOREES19_NS4_17SM90_U32x4_STSM_NENS4_39AutoVectorizingCopyWithAssumedAlignmentILi128EEEEEEvvEEEEvNT_6ParamsE)
        /*0038*/ 	.word	0x00000000


	//----- nvinfo : EIATTR_MIN_STACK_SIZE
	.align		4
.L_27:
        /*003c*/ 	.byte	0x04, 0x12
        /*003e*/ 	.short	(.L_29 - .L_28)
	.align		4
.L_28:
        /*0040*/ 	.word	index@(_ZN7cutlass13device_kernelINS_4gemm6kernel13GemmUniversalIN4cute5tupleIJiiiiEEENS1_10collective13CollectiveMmaINS1_35MainloopSm100TmaUmmaWarpSpecializedILi4ELi2ELi4ENS5_IJNS4_1CILi1EEESB_SB_EEEEENS5_IJNSA_ILi64EEENSA_ILi128EEESE_EEEfNS5_IJlSB_lEEEfSH_NS4_8TiledMMAINS4_8MMA_AtomIJNS4_17SM100_MMA_TF32_SSINS_10tfloat32_tESL_fLi64ELi128ELNS4_4UMMA5MajorE0ELSN_0ELNSM_7ScaleInE0ELSO_0EEEEEENS4_6LayoutISC_NS5_IJNSA_ILi0EEESS_SS_EEEEENS5_IJNS4_10UnderscoreESV_SV_EEEEENS4_13SM90_TMA_LOADENS4_14ComposedLayoutINS4_7SwizzleILi3ELi4ELi3EEENS4_18smem_ptr_flag_bitsILi32EEENSR_INS5_IJNSA_ILi8EEENSA_ILi32EEEEEENS5_IJS15_SB_EEEEEEEvNS4_8identityESY_S19_vS1A_EENS_8epilogue10collective18CollectiveEpilogueINS1C_23Sm100TmaWarpSpecializedILi4ELi2ELi16ELb1ELb0EEEJSG_NS5_IJNSR_ISE_SB_EENSR_IS15_SB_EEEEEfSH_fSH_NS1C_6fusion15FusionCallbacksIS1G_NS1K_17LinearCombinationIffffLNS_15FloatRoundStyleE2EEESG_S1J_JEEENS4_5SM1004TMEM4LOAD26SM100_TMEM_LOAD_16dp128b8xESY_S19_NS4_17SM75_U32x4_LDSM_NENS4_14SM90_TMA_STOREES19_NS4_17SM90_U32x4_STSM_NENS4_39AutoVectorizingCopyWithAssumedAlignmentILi128EEEEEEvvEEEEvNT_6ParamsE)
        /*0044*/ 	.word	0x00000000
.L_29:


//--------------------- .nv.compat                --------------------------
	.section	.nv.compat,"",@"SHT_CUDA_COMPAT_INFO"
	.align	4
        /*0000*/ 	.byte	0x02, 0x09, 0x01, 0x00, 0x02, 0x02, 0x02, 0x00, 0x02, 0x05, 0x05, 0x00, 0x03, 0x07, 0x01, 0x01
        /*0010*/ 	.byte	0x02, 0x03, 0x01, 0x00, 0x02, 0x06, 0x01, 0x00, 0x04, 0x0b, 0x08, 0x00, 0x09, 0x00, 0x00, 0x00
        /*0020*/ 	.byte	0x00, 0x00, 0x00, 0x00


//--------------------- .nv.info._ZN7cutlass13device_kernelINS_4gemm6kernel13GemmUniversalIN4cute5tupleIJiiiiEEENS1_10collective13CollectiveMmaINS1_35MainloopSm100TmaUmmaWarpSpecializedILi4ELi2ELi4ENS5_IJNS4_1CILi1EEESB_SB_EEEEENS5_IJNSA_ILi64EEENSA_ILi128EEESE_EEEfNS5_IJlSB_lEEEfSH_NS4_8TiledMMAINS4_8MMA_AtomIJNS4_17SM100_MMA_TF32_SSINS_10tfloat32_tESL_fLi64ELi128ELNS4_4UMMA5MajorE0ELSN_0ELNSM_7ScaleInE0ELSO_0EEEEEENS4_6LayoutISC_NS5_IJNSA_ILi0EEESS_SS_EEEEENS5_IJNS4_10UnderscoreESV_SV_EEEEENS4_13SM90_TMA_LOADENS4_14ComposedLayoutINS4_7SwizzleILi3ELi4ELi3EEENS4_18smem_ptr_flag_bitsILi32EEENSR_INS5_IJNSA_ILi8EEENSA_ILi32EEEEEENS5_IJS15_SB_EEEEEEEvNS4_8identityESY_S19_vS1A_EENS_8epilogue10collective18CollectiveEpilogueINS1C_23Sm100TmaWarpSpecializedILi4ELi2ELi16ELb1ELb0EEEJSG_NS5_IJNSR_ISE_SB_EENSR_IS15_SB_EEEEEfSH_fSH_NS1C_6fusion15FusionCallbacksIS1G_NS1K_17LinearCombinationIffffLNS_15FloatRoundStyleE2EEESG_S1J_JEEENS4_5SM1004TMEM4LOAD26SM100_TMEM_LOAD_16dp128b8xESY_S19_NS4_17SM75_U32x4_LDSM_NENS4_14SM90_TMA_STOREES19_NS4_17SM90_U32x4_STSM_NENS4_39AutoVectorizingCopyWithAssumedAlignmentILi128EEEEEEvvEEEEvNT_6ParamsE --------------------------
	.section	.nv.info._ZN7cutlass13device_kernelINS_4gemm6kernel13GemmUniversalIN4cute5tupleIJiiiiEEENS1_10collective13CollectiveMmaINS1_35MainloopSm100TmaUmmaWarpSpecializedILi4ELi2ELi4ENS5_IJNS4_1CILi1EEESB_SB_EEEEENS5_IJNSA_ILi64EEENSA_ILi128EEESE_EEEfNS5_IJlSB_lEEEfSH_NS4_8TiledMMAINS4_8MMA_AtomIJNS4_17SM100_MMA_TF32_SSINS_10tfloat32_tESL_fLi64ELi128ELNS4_4UMMA5MajorE0ELSN_0ELNSM_7ScaleInE0ELSO_0EEEEEENS4_6LayoutISC_NS5_IJNSA_ILi0EEESS_SS_EEEEENS5_IJNS4_10UnderscoreESV_SV_EEEEENS4_13SM90_TMA_LOADENS4_14ComposedLayoutINS4_7SwizzleILi3ELi4ELi3EEENS4_18smem_ptr_flag_bitsILi32EEENSR_INS5_IJNSA_ILi8EEENSA_ILi32EEEEEENS5_IJS15_SB_EEEEEEEvNS4_8identityESY_S19_vS1A_EENS_8epilogue10collective18CollectiveEpilogueINS1C_23Sm100TmaWarpSpecializedILi4ELi2ELi16ELb1ELb0EEEJSG_NS5_IJNSR_ISE_SB_EENSR_IS15_SB_EEEEEfSH_fSH_NS1C_6fusion15FusionCallbacksIS1G_NS1K_17LinearCombinationIffffLNS_15FloatRoundStyleE2EEESG_S1J_JEEENS4_5SM1004TMEM4LOAD26SM100_TMEM_LOAD_16dp128b8xESY_S19_NS4_17SM75_U32x4_LDSM_NENS4_14SM90_TMA_STOREES19_NS4_17SM90_U32x4_STSM_NENS4_39AutoVectorizingCopyWithAssumedAlignmentILi128EEEEEEvvEEEEvNT_6ParamsE,"",@"SHT_CUDA_INFO"
	.sectionflags	@""
	.align	4


	//----- nvinfo : EIATTR_CUDA_API_VERSION
	.align		4
        /*0000*/ 	.byte	0x04, 0x37
        /*0002*/ 	.short	(.L_31 - .L_30)
.L_30:
        /*0004*/ 	.word	0x00000082


	//----- nvinfo : EIATTR_KPARAM_INFO
	.align		4
.L_31:
        /*0008*/ 	.byte	0x04, 0x17
        /*000a*/ 	.short	(.L_33 - .L_32)
.L_32:
        /*000c*/ 	.word	0x00000000
        /*0010*/ 	.short	0x0000
        /*0012*/ 	.short	0x0000
        /*0014*/ 	.byte	0x00, 0xf0, 0x01, 0x20


	//----- nvinfo : EIATTR_AT_ENTRY_FRAGMENTS
	.align		4
.L_33:
        /*0018*/ 	.byte	0x04, 0x4f
        /*001a*/ 	.short	(.L_35 - .L_34)


	//   ....[0]....
.L_34:
        /*001c*/ 	.word	0x00000006


	//----- nvinfo : EIATTR_RESERVED_SMEM_USED
	.align		4
.L_35:
        /*0020*/ 	.byte	0x01, 0x41
	.zero		2


	//----- nvinfo : EIATTR_SPARSE_MMA_MASK
	.align		4
        /*0024*/ 	.byte	0x03, 0x50
        /*0026*/ 	.short	0x0000


	//----- nvinfo : EIATTR_TCGEN05_1CTA_USED
	.align		4
        /*0028*/ 	.byte	0x01, 0x51
	.zero		2


	//----- nvinfo : EIATTR_MAXREG_COUNT
	.align		4
        /*002c*/ 	.byte	0x03, 0x1b
        /*002e*/ 	.short	0x00ff


	//----- nvinfo : EIATTR_NUM_BARRIERS
	.align		4
        /*0030*/ 	.byte	0x02, 0x4c
        /*0032*/ 	.byte	0x07
	.zero		1


	//----- nvinfo : EIATTR_EXTERNS
	.align		4
        /*0034*/ 	.byte	0x04, 0x0f
        /*0036*/ 	.short	(.L_37 - .L_36)


	//   ....[0]....
	.align		4
.L_36:
        /*0038*/ 	.word	index@(__assertfail)


	//----- nvinfo : EIATTR_MERCURY_ISA_VERSION
	.align		4
.L_37:
        /*003c*/ 	.byte	0x03, 0x5f
        /*003e*/ 	.short	0x0101


	//----- nvinfo : EIATTR_INT_WARP_WIDE_INSTR_OFFSETS
	.align		4
        /*0040*/ 	.byte	0x04, 0x31
        /*0042*/ 	.short	(.L_39 - .L_38)


	//   ....[0]....
.L_38:
        /*0044*/ 	.word	0x00001f40


	//   ....[1]....
        /*0048*/ 	.word	0x00003ba0


	//   ....[2]....
        /*004c*/ 	.word	0x00003bd0


	//   ....[3]....
        /*0050*/ 	.word	0x00003c20


	//   ....[4]....
        /*0054*/ 	.word	0x00004530


	//   ....[5]....
        /*0058*/ 	.word	0x00004590


	//   ....[6]....
        /*005c*/ 	.word	0x00004670


	//   ....[7]....
        /*0060*/ 	.word	0x000046e0


	//   ....[8]....
        /*0064*/ 	.word	0x000047f0


	//   ....[9]....
        /*0068*/ 	.word	0x00004880


	//   ....[10]....
        /*006c*/ 	.word	0x00004a50


	//   ....[11]....
        /*0070*/ 	.word	0x00004bb0


	//----- nvinfo : EIATTR_COOP_GROUP_MASK_REGIDS
	.align		4
.L_39:
        /*0074*/ 	.byte	0x04, 0x29
        /*0076*/ 	.short	(.L_41 - .L_40)


	//   ....[0]....
.L_40:
        /*0078*/ 	.word	0xffffffff


	//   ....[1]....
        /*007c*/ 	.word	0xffffffff


	//   ....[2]....
        /*0080*/ 	.word	0xffffffff


	//   ....[3]....
        /*0084*/ 	.word	0xffffffff


	//   ....[4]....
        /*0088*/ 	.word	0xffffffff


	//   ....[5]....
        /*008c*/ 	.word	0xffffffff


	//   ....[6]....
        /*0090*/ 	.word	0xffffffff


	//   ....[7]....
        /*0094*/ 	.word	0xffffffff


	//   ....[8]....
        /*0098*/ 	.word	0xffffffff


	//   ....[9]....
        /*009c*/ 	.word	0xffffffff


	//   ....[10]....
        /*00a0*/ 	.word	0xffffffff


	//   ....[11]....
        /*00a4*/ 	.word	0xffffffff


	//   ....[12]....
        /*00a8*/ 	.word	0xffffffff


	//----- nvinfo : EIATTR_COOP_GROUP_INSTR_OFFSETS
	.align		4
.L_41:
        /*00ac*/ 	.byte	0x04, 0x28
        /*00ae*/ 	.short	(.L_43 - .L_42)


	//   ....[0]....
.L_42:
        /*00b0*/ 	.word	0x00000090


	//   ....[1]....
        /*00b4*/ 	.word	0x000004d0


	//   ....[2]....
        /*00b8*/ 	.word	0x00000640


	//   ....[3]....
        /*00bc*/ 	.word	0x000007e0


	//   ....[4]....
        /*00c0*/ 	.word	0x000008e0


	//   ....[5]....
        /*00c4*/ 	.word	0x00000a50


	//   ....[6]....
        /*00c8*/ 	.word	0x00000bf0


	//   ....[7]....
        /*00cc*/ 	.word	0x00001e20


	//   ....[8]....
        /*00d0*/ 	.word	0x00002c00


	//   ....[9]....
        /*00d4*/ 	.word	0x00002e10


	//   ....[10]....
        /*00d8*/ 	.word	0x00002e40


	//   ....[11]....
        /*00dc*/ 	.word	0x00003a90


	//   ....[12]....
        /*00e0*/ 	.word	0x00003cc0


	//----- nvinfo : EIATTR_VRC_CTA_INIT_COUNT
	.align		4
.L_43:
        /*00e4*/ 	.byte	0x02, 0x4a
        /*00e6*/ 	.byte	0x80
	.zero		1


	//----- nvinfo : EIATTR_SYSCALL_OFFSETS
	.align		4
        /*00e8*/ 	.byte	0x04, 0x46
        /*00ea*/ 	.short	(.L_45 - .L_44)


	//   ....[0]....
.L_44:
        /*00ec*/ 	.word	0x00005670


	//   ....[1]....
        /*00f0*/ 	.word	0x00005760


	//   ....[2]....
        /*00f4*/ 	.word	0x00005f90


	//   ....[3]....
        /*00f8*/ 	.word	0x00006750


	//   ....[4]....
        /*00fc*/ 	.word	0x00006eb0


	//   ....[5]....
        /*0100*/ 	.word	0x00007610


	//----- nvinfo : EIATTR_MBARRIER_INSTR_OFFSETS
	.align		4
.L_45:
        /*0104*/ 	.byte	0x04, 0x39
        /*0106*/ 	.short	(.L_47 - .L_46)


	//   ....[0]....
.L_46:
        /*0108*/ 	.word	0x000005b0
        /*010c*/ 	.word	0x000000ff
        /*0110*/ 	.word	0x00000000
        /*0114*/ 	.short	0x0100
        /*0116*/ 	.byte	0x05
	.zero		1


	//   ....[1]....
        /*0118*/ 	.word	0x000005c0
        /*011c*/ 	.word	0x000000ff
        /*0120*/ 	.word	0x00000020
        /*0124*/ 	.short	0x0100
        /*0126*/ 	.byte	0x05
	.zero		1


	//   ....[2]....
        /*0128*/ 	.word	0x000005d0
        /*012c*/ 	.word	0x000000ff
        /*0130*/ 	.word	0x00000008
        /*0134*/ 	.short	0x0100
        /*0136*/ 	.byte	0x05
	.zero		1


	//   ....[3]....
        /*0138*/ 	.word	0x000005e0
        /*013c*/ 	.word	0x000000ff
        /*0140*/ 	.word	0x00000028
        /*0144*/ 	.short	0x0100
        /*0146*/ 	.byte	0x05
	.zero		1


	//   ....[4]....
        /*0148*/ 	.word	0x000005f0
        /*014c*/ 	.word	0x000000ff
        /*0150*/ 	.word	0x00000010
        /*0154*/ 	.short	0x0100
        /*0156*/ 	.byte	0x05
	.zero		1


	//   ....[5]....
        /*0158*/ 	.word	0x00000600
        /*015c*/ 	.word	0x000000ff
        /*0160*/ 	.word	0x00000030
        /*0164*/ 	.short	0x0100
        /*0166*/ 	.byte	0x05
	.zero		1


	//   ....[6]....
        /*0168*/ 	.word	0x00000610
        /*016c*/ 	.word	0x000000ff
        /*0170*/ 	.word	0x00000018
        /*0174*/ 	.short	0x0100
        /*0176*/ 	.byte	0x05
	.zero		1


	//   ....[7]....
        /*0178*/ 	.word	0x00000620
        /*017c*/ 	.word	0x000000ff
        /*0180*/ 	.word	0x00000038
        /*0184*/ 	.short	0x0100
        /*0186*/ 	.byte	0x05
	.zero		1


	//   ....[8]....
        /*0188*/ 	.word	0x00000750
        /*018c*/ 	.word	0x000000ff
        /*0190*/ 	.word	0x00000040
        /*0194*/ 	.short	0x0100
        /*0196*/ 	.byte	0x07
	.zero		1


	//   ....[9]....
        /*0198*/ 	.word	0x00000760
        /*019c*/ 	.word	0x000000ff
        /*01a0*/ 	.word	0x00000060
        /*01a4*/ 	.short	0x0100
        /*01a6*/ 	.byte	0x07
	.zero		1


	//   ....[10]....
        /*01a8*/ 	.word	0x00000770
        /*01ac*/ 	.word	0x000000ff
        /*01b0*/ 	.word	0x00000048
        /*01b4*/ 	.short	0x0100
        /*01b6*/ 	.byte	0x07
	.zero		1


	//   ....[11]....
        /*01b8*/ 	.word	0x00000780
        /*01bc*/ 	.word	0x000000ff
        /*01c0*/ 	.word	0x00000068
        /*01c4*/ 	.short	0x0100
        /*01c6*/ 	.byte	0x07
	.zero		1


	//   ....[12]....
        /*01c8*/ 	.word	0x00000790
        /*01cc*/ 	.word	0x000000ff
        /*01d0*/ 	.word	0x00000050
        /*01d4*/ 	.short	0x0100
        /*01d6*/ 	.byte	0x07
	.zero		1


	//   ....[13]....
        /*01d8*/ 	.word	0x000007a0
        /*01dc*/ 	.word	0x000000ff
        /*01e0*/ 	.word	0x00000070
        /*01e4*/ 	.short	0x0100
        /*01e6*/ 	.byte	0x07
	.zero		1


	//   ....[14]....
        /*01e8*/ 	.word	0x000007b0
        /*01ec*/ 	.word	0x000000ff
        /*01f0*/ 	.word	0x00000058
        /*01f4*/ 	.short	0x0100
        /*01f6*/ 	.byte	0x07
	.zero		1


	//   ....[15]....
        /*01f8*/ 	.word	0x000007c0
        /*01fc*/ 	.word	0x000000ff
        /*0200*/ 	.word	0x00000078
        /*0204*/ 	.short	0x0100
        /*0206*/ 	.byte	0x07
	.zero		1


	//   ....[16]....
        /*0208*/ 	.word	0x000008b0
        /*020c*/ 	.word	0x000000ff
        /*0210*/ 	.word	0x00000080
        /*0214*/ 	.short	0x0100
        /*0216*/ 	.byte	0x05
	.zero		1


	//   ....[17]....
        /*0218*/ 	.word	0x000008c0
        /*021c*/ 	.word	0x000000ff
        /*0220*/ 	.word	0x00000088
        /*0224*/ 	.short	0x0100
        /*0226*/ 	.byte	0x05
	.zero		1


	//   ....[18]....
        /*0228*/ 	.word	0x00000a00
        /*022c*/ 	.word	0x000000ff
        /*0230*/ 	.word	0x00000090
        /*0234*/ 	.short	0x0100
        /*0236*/ 	.byte	0x05
	.zero		1


	//   ....[19]....
        /*0238*/ 	.word	0x00000a10
        /*023c*/ 	.word	0x000000ff
        /*0240*/ 	.word	0x000000a0
        /*0244*/ 	.short	0x0100
        /*0246*/ 	.byte	0x05
	.zero		1


	//   ....[20]....
        /*0248*/ 	.word	0x00000a20
        /*024c*/ 	.word	0x000000ff
        /*0250*/ 	.word	0x00000098
        /*0254*/ 	.short	0x0100
        /*0256*/ 	.byte	0x05
	.zero		1


	//   ....[21]....
        /*0258*/ 	.word	0x00000a30
        /*025c*/ 	.word	0x000000ff
        /*0260*/ 	.word	0x000000a8
        /*0264*/ 	.short	0x0100
        /*0266*/ 	.byte	0x05
	.zero		1


	//   ....[22]....
        /*0268*/ 	.word	0x00000b60
        /*026c*/ 	.word	0x000000ff
        /*0270*/ 	.word	0x000000b0
        /*0274*/ 	.short	0x0100
        /*0276*/ 	.byte	0x07
	.zero		1


	//   ....[23]....
        /*0278*/ 	.word	0x00000b70
        /*027c*/ 	.word	0x000000ff
        /*0280*/ 	.word	0x000000d0
        /*0284*/ 	.short	0x0100
        /*0286*/ 	.byte	0x07
	.zero		1


	//   ....[24]....
        /*0288*/ 	.word	0x00000b80
        /*028c*/ 	.word	0x000000ff
        /*0290*/ 	.word	0x000000b8
        /*0294*/ 	.short	0x0100
        /*0296*/ 	.byte	0x07
	.zero		1


	//   ....[25]....
        /*0298*/ 	.word	0x00000b90
        /*029c*/ 	.word	0x000000ff
        /*02a0*/ 	.word	0x000000d8
        /*02a4*/ 	.short	0x0100
        /*02a6*/ 	.byte	0x07
	.zero		1


	//   ....[26]....
        /*02a8*/ 	.word	0x00000ba0
        /*02ac*/ 	.word	0x000000ff
        /*02b0*/ 	.word	0x000000c0
        /*02b4*/ 	.short	0x0100
        /*02b6*/ 	.byte	0x07
	.zero		1


	//   ....[27]....
        /*02b8*/ 	.word	0x00000bb0
        /*02bc*/ 	.word	0x000000ff
        /*02c0*/ 	.word	0x000000e0
        /*02c4*/ 	.short	0x0100
        /*02c6*/ 	.byte	0x07
	.zero		1


	//   ....[28]....
        /*02c8*/ 	.word	0x00000bc0
        /*02cc*/ 	.word	0x000000ff
        /*02d0*/ 	.word	0x000000c8
        /*02d4*/ 	.short	0x0100
        /*02d6*/ 	.byte	0x07
	.zero		1


	//   ....[29]....
        /*02d8*/ 	.word	0x00000bd0
        /*02dc*/ 	.word	0x000000ff
        /*02e0*/ 	.word	0x000000e8
        /*02e4*/ 	.short	0x0100
        /*02e6*/ 	.byte	0x07
	.zero		1


	//   ....[30]....
        /*02e8*/ 	.word	0x00000cc0
        /*02ec*/ 	.word	0x000000ff
        /*02f0*/ 	.word	0x000000f0
        /*02f4*/ 	.short	0x0100
        /*02f6*/ 	.byte	0x05
	.zero		1


	//   ....[31]....
        /*02f8*/ 	.word	0x00000cd0
        /*02fc*/ 	.word	0x000000ff
        /*0300*/ 	.word	0x00000100
        /*0304*/ 	.short	0x0100
        /*0306*/ 	.byte	0x05
	.zero		1


	//   ....[32]....
        /*0308*/ 	.word	0x00000ce0
        /*030c*/ 	.word	0x000000ff
        /*0310*/ 	.word	0x000000f8
        /*0314*/ 	.short	0x0100
        /*0316*/ 	.byte	0x05
	.zero		1


	//   ....[33]....
        /*0318*/ 	.word	0x00000cf0
        /*031c*/ 	.word	0x000000ff
        /*0320*/ 	.word	0x00000108
        /*0324*/ 	.short	0x0100
        /*0326*/ 	.byte	0x05
	.zero		1


	//   ....[34]....
        /*0328*/ 	.word	0x000015c0
        /*032c*/ 	.word	0x00000002
        /*0330*/ 	.word	0x00000100
        /*0334*/ 	.short	0x010a
        /*0336*/ 	.byte	0xff
	.zero		1


	//   ....[35]....
        /*0338*/ 	.word	0x000015f0
        /*033c*/ 	.word	0x00000002
        /*0340*/ 	.word	0x000000f0
        /*0344*/ 	.short	0x0101
        /*0346*/ 	.byte	0xff
	.zero		1


	//   ....[36]....
        /*0348*/ 	.word	0x000016c0
        /*034c*/ 	.word	0x000000ff
        /*0350*/ 	.word	0x00000020
        /*0354*/ 	.short	0x010a
        /*0356*/ 	.byte	0x08
	.zero		1


	//   ....[37]....
        /*0358*/ 	.word	0x00001760
        /*035c*/ 	.word	0x000000ff
        /*0360*/ 	.word	0x00000020
        /*0364*/ 	.short	0x010a
        /*0366*/ 	.byte	0x21
	.zero		1


	//   ....[38]....
        /*0368*/ 	.word	0x000018b0
        /*036c*/ 	.word	0x000000ff
        /*0370*/ 	.word	0x00000020
        /*0374*/ 	.short	0x010a
        /*0376*/ 	.byte	0x08
	.zero		1


	//   ....[39]....
        /*0378*/ 	.word	0x00001a80
        /*037c*/ 	.word	0x000000ff
        /*0380*/ 	.word	0x00000088
        /*0384*/ 	.short	0x0101
        /*0386*/ 	.byte	0x04
	.zero		1


	//   ....[40]....
        /*0388*/ 	.word	0x00001aa0
        /*038c*/ 	.word	0x000000ff
        /*0390*/ 	.word	0x00000020
        /*0394*/ 	.short	0x010a
        /*0396*/ 	.byte	0x08
	.zero		1


	//   ....[41]....
        /*0398*/ 	.word	0x00001b20
        /*039c*/ 	.word	0x000000ff
        /*03a0*/ 	.word	0x00000020
        /*03a4*/ 	.short	0x010a
        /*03a6*/ 	.byte	0x21
	.zero		1


	//   ....[42]....
        /*03a8*/ 	.word	0x00001c70
        /*03ac*/ 	.word	0x000000ff
        /*03b0*/ 	.word	0x00000020
        /*03b4*/ 	.short	0x010a
        /*03b6*/ 	.byte	0x08
	.zero		1


	//   ....[43]....
        /*03b8*/ 	.word	0x00001e50
        /*03bc*/ 	.word	0x00000002
        /*03c0*/ 	.word	0x00000090
        /*03c4*/ 	.short	0x010a
        /*03c6*/ 	.byte	0xff
	.zero		1


	//   ....[44]....
        /*03c8*/ 	.word	0x00001f10
        /*03cc*/ 	.word	0x00000002
        /*03d0*/ 	.word	0x00000000
        /*03d4*/ 	.short	0x0101
        /*03d6*/ 	.byte	0xff
	.zero		1


	//   ....[45]....
        /*03d8*/ 	.word	0x00002470
        /*03dc*/ 	.word	0x000000ff
        /*03e0*/ 	.word	0x00000000
        /*03e4*/ 	.short	0x010a
        /*03e6*/ 	.byte	0x05
	.zero		1


	//   ....[46]....
        /*03e8*/ 	.word	0x00002500
        /*03ec*/ 	.word	0x000000ff
        /*03f0*/ 	.word	0x00000000
        /*03f4*/ 	.short	0x010a
        /*03f6*/ 	.byte	0x05
	.zero		1


	//   ....[47]....
        /*03f8*/ 	.word	0x00002590
        /*03fc*/ 	.word	0x000000ff
        /*0400*/ 	.word	0x00000000
        /*0404*/ 	.short	0x010a
        /*0406*/ 	.byte	0x05
	.zero		1


	//   ....[48]....
        /*0408*/ 	.word	0x00002630
        /*040c*/ 	.word	0x00000000
        /*0410*/ 	.word	0x00000000
        /*0414*/ 	.short	0x010a
        /*0416*/ 	.byte	0xff
	.zero		1


	//   ....[49]....
        /*0418*/ 	.word	0x00002750
        /*041c*/ 	.word	0x00000000
        /*0420*/ 	.word	0x000000f0
        /*0424*/ 	.short	0x010a
        /*0426*/ 	.byte	0xff
	.zero		1


	//   ....[50]....
        /*0428*/ 	.word	0x000027c0
        /*042c*/ 	.word	0x00000000
        /*0430*/ 	.word	0x00000000
        /*0434*/ 	.short	0x0101
        /*0436*/ 	.byte	0xff
	.zero		1


	//   ....[51]....
        /*0438*/ 	.word	0x000027e0
        /*043c*/ 	.word	0x000000ff
        /*0440*/ 	.word	0x000000a0
        /*0444*/ 	.short	0x010a
        /*0446*/ 	.byte	0x05
	.zero		1


	//   ....[52]....
        /*0448*/ 	.word	0x00002900
        /*044c*/ 	.word	0x00000000
        /*0450*/ 	.word	0x00000090
        /*0454*/ 	.short	0x010a
        /*0456*/ 	.byte	0xff
	.zero		1


	//   ....[53]....
        /*0458*/ 	.word	0x00002a00
        /*045c*/ 	.word	0x00000000
        /*0460*/ 	.word	0x00000000
        /*0464*/ 	.short	0x0101
        /*0466*/ 	.byte	0xff
	.zero		1


	//   ....[54]....
        /*0468*/ 	.word	0x00002a90
        /*046c*/ 	.word	0x000000ff
        /*0470*/ 	.word	0x000000a0
        /*0474*/ 	.short	0x0106
        /*0476*/ 	.byte	0x05
	.zero		1


	//   ....[55]....
        /*0478*/ 	.word	0x00002ab0
        /*047c*/ 	.word	0x000000ff
        /*0480*/ 	.word	0x000000a0
        /*0484*/ 	.short	0x010a
        /*0486*/ 	.byte	0x05
	.zero		1


	//   ....[56]....
        /*0488*/ 	.word	0x00002b40
        /*048c*/ 	.word	0x000000ff
        /*0490*/ 	.word	0x000000a0
        /*0494*/ 	.short	0x0106
        /*0496*/ 	.byte	0x04
	.zero		1


	//   ....[57]....
        /*0498*/ 	.word	0x00002b80
        /*049c*/ 	.word	0x00000000
        /*04a0*/ 	.word	0x000000a0
        /*04a4*/ 	.short	0x010a
        /*04a6*/ 	.byte	0xff
	.zero		1


	//   ....[58]....
        /*04a8*/ 	.word	0x00003140
        /*04ac*/ 	.word	0x00000000
        /*04b0*/ 	.word	0x00000090
        /*04b4*/ 	.short	0x010a
        /*04b6*/ 	.byte	0xff
	.zero		1


	//   ....[59]....
        /*04b8*/ 	.word	0x00003250
        /*04bc*/ 	.word	0x00000003
        /*04c0*/ 	.word	0x00000000
        /*04c4*/ 	.short	0x0101
        /*04c6*/ 	.byte	0xff
	.zero		1


	//   ....[60]....
        /*04c8*/ 	.word	0x00003260
        /*04cc*/ 	.word	0x000000ff
        /*04d0*/ 	.word	0x00000000
        /*04d4*/ 	.short	0x010a
        /*04d6*/ 	.byte	0x07
	.zero		1


	//   ....[61]....
        /*04d8*/ 	.word	0x000032e0
        /*04dc*/ 	.word	0x000000ff
        /*04e0*/ 	.word	0x000000d0
        /*04e4*/ 	.short	0x010a
        /*04e6*/ 	.byte	0x06
	.zero		1


	//   ....[62]....
        /*04e8*/ 	.word	0x000033b0
        /*04ec*/ 	.word	0x000000ff
        /*04f0*/ 	.word	0x00000000
        /*04f4*/ 	.short	0x010a
        /*04f6*/ 	.byte	0x0b
	.zero		1


	//   ....[63]....
        /*04f8*/ 	.word	0x000034e0
        /*04fc*/ 	.word	0x000000ff
        /*0500*/ 	.word	0x00000000
        /*0504*/ 	.short	0x010a
        /*0506*/ 	.byte	0x22
	.zero		1


	//   ....[64]....
        /*0508*/ 	.word	0x000038c0
        /*050c*/ 	.word	0x000000ff
        /*0510*/ 	.word	0x00000000
        /*0514*/ 	.short	0x010a
        /*0516*/ 	.byte	0x06
	.zero		1


	//   ....[65]....
        /*0518*/ 	.word	0x00003950
        /*051c*/ 	.word	0x000000ff
        /*0520*/ 	.word	0x00000000
        /*0524*/ 	.short	0x010a
        /*0526*/ 	.byte	0x06
	.zero		1


	//   ....[66]....
        /*0528*/ 	.word	0x000039e0
        /*052c*/ 	.word	0x000000ff
        /*0530*/ 	.word	0x00000000
        /*0534*/ 	.short	0x010a
        /*0536*/ 	.byte	0x06
	.zero		1


	//   ....[67]....
        /*0538*/ 	.word	0x00003a70
        /*053c*/ 	.word	0x000000ff
        /*0540*/ 	.word	0x00000000
        /*0544*/ 	.short	0x010a
        /*0546*/ 	.byte	0x07
	.zero		1


	//   ....[68]....
        /*0548*/ 	.word	0x00003ee0
        /*054c*/ 	.word	0x00000000
        /*0550*/ 	.word	0x00000090
        /*0554*/ 	.short	0x010a
        /*0556*/ 	.byte	0xff
	.zero		1


	//   ....[69]....
        /*0558*/ 	.word	0x00003fa0
        /*055c*/ 	.word	0x00000000
        /*0560*/ 	.word	0x00000000
        /*0564*/ 	.short	0x0101
        /*0566*/ 	.byte	0xff
	.zero		1


	//   ....[70]....
        /*0568*/ 	.word	0x000042c0
        /*056c*/ 	.word	0x000000ff
        /*0570*/ 	.word	0x00000088
        /*0574*/ 	.short	0x010a
        /*0576*/ 	.byte	0x07
	.zero		1


	//   ....[71]....
        /*0578*/ 	.word	0x000044b0
        /*057c*/ 	.word	0x000000ff
        /*0580*/ 	.word	0x00000060
        /*0584*/ 	.short	0x010a
        /*0586*/ 	.byte	0x07
	.zero		1


	//   ....[72]....
        /*0588*/ 	.word	0x00004620
        /*058c*/ 	.word	0x000000ff
        /*0590*/ 	.word	0x00000040
        /*0594*/ 	.short	0x010b
        /*0596*/ 	.byte	0x07
	.zero		1


	//   ....[73]....
        /*0598*/ 	.word	0x00004630
        /*059c*/ 	.word	0x000000ff
        /*05a0*/ 	.word	0x00000000
        /*05a4*/ 	.short	0x0101
        /*05a6*/ 	.byte	0x08
	.zero		1


	//   ....[74]....
        /*05a8*/ 	.word	0x00004640
        /*05ac*/ 	.word	0x000000ff
        /*05b0*/ 	.word	0x00000068
        /*05b4*/ 	.short	0x010a
        /*05b6*/ 	.byte	0x07
	.zero		1


	//   ....[75]....
        /*05b8*/ 	.word	0x00004790
        /*05bc*/ 	.word	0x000000ff
        /*05c0*/ 	.word	0x00000048
        /*05c4*/ 	.short	0x010b
        /*05c6*/ 	.byte	0x07
	.zero		1


	//   ....[76]....
        /*05c8*/ 	.word	0x000047a0
        /*05cc*/ 	.word	0x000000ff
        /*05d0*/ 	.word	0x00000000
        /*05d4*/ 	.short	0x0101
        /*05d6*/ 	.byte	0x08
	.zero		1


	//   ....[77]....
        /*05d8*/ 	.word	0x000047b0
        /*05dc*/ 	.word	0x000000ff
        /*05e0*/ 	.word	0x00000070
        /*05e4*/ 	.short	0x010a
        /*05e6*/ 	.byte	0x07
	.zero		1


	//   ....[78]....
        /*05e8*/ 	.word	0x00004930
        /*05ec*/ 	.word	0x000000ff
        /*05f0*/ 	.word	0x00000050
        /*05f4*/ 	.short	0x010b
        /*05f6*/ 	.byte	0x07
	.zero		1


	//   ....[79]....
        /*05f8*/ 	.word	0x00004970
        /*05fc*/ 	.word	0x000000ff
        /*0600*/ 	.word	0x00000000
        /*0604*/ 	.short	0x0101
        /*0606*/ 	.byte	0x08
	.zero		1


	//   ....[80]....
        /*0608*/ 	.word	0x000049b0
        /*060c*/ 	.word	0x000000ff
        /*0610*/ 	.word	0x00000078
        /*0614*/ 	.short	0x010a
        /*0616*/ 	.byte	0x07
	.zero		1


	//   ....[81]....
        /*0618*/ 	.word	0x00004bf0
        /*061c*/ 	.word	0x000000ff
        /*0620*/ 	.word	0x00000058
        /*0624*/ 	.short	0x010b
        /*0626*/ 	.byte	0x07
	.zero		1


	//   ....[82]....
        /*0628*/ 	.word	0x00004c10
        /*062c*/ 	.word	0x000000ff
        /*0630*/ 	.word	0x00000000
        /*0634*/ 	.short	0x0101
        /*0636*/ 	.byte	0x0d
	.zero		1


	//   ....[83]....
        /*0638*/ 	.word	0x00004c40
        /*063c*/ 	.word	0x000000ff
        /*0640*/ 	.word	0x00000060
        /*0644*/ 	.short	0x010a
        /*0646*/ 	.byte	0x07
	.zero		1


	//   ....[84]....
        /*0648*/ 	.word	0x00004c60
        /*064c*/ 	.word	0x000000ff
        /*0650*/ 	.word	0x00000068
        /*0654*/ 	.short	0x010a
        /*0656*/ 	.byte	0x07
	.zero		1


	//   ....[85]....
        /*0658*/ 	.word	0x00004c80
        /*065c*/ 	.word	0x000000ff
        /*0660*/ 	.word	0x00000070
        /*0664*/ 	.short	0x010a
        /*0666*/ 	.byte	0x07
	.zero		1


	//   ....[86]....
        /*0668*/ 	.word	0x00004cc0
        /*066c*/ 	.word	0x00000000
        /*0670*/ 	.word	0x00000078
        /*0674*/ 	.short	0x010a
        /*0676*/ 	.byte	0xff
	.zero		1


	//   ....[87]....
        /*0678*/ 	.word	0x00005030
        /*067c*/ 	.word	0x00000000
        /*0680*/ 	.word	0x00000090
        /*0684*/ 	.short	0x010a
        /*0686*/ 	.byte	0xff
	.zero		1


	//   ....[88]....
        /*0688*/ 	.word	0x00005140
        /*068c*/ 	.word	0x00000000
        /*0690*/ 	.word	0x00000000
        /*0694*/ 	.short	0x0101
        /*0696*/ 	.byte	0xff
	.zero		1


	//   ....[89]....
        /*0698*/ 	.word	0x00005bc0
        /*069c*/ 	.word	0x000000ff
        /*06a0*/ 	.word	0x00000040
        /*06a4*/ 	.short	0x010a
        /*06a6*/ 	.byte	0x30
	.zero		1


	//   ....[90]....
        /*06a8*/ 	.word	0x00005c00
        /*06ac*/ 	.word	0x00000056
        /*06b0*/ 	.word	0x000000b0
        /*06b4*/ 	.short	0x010a
        /*06b6*/ 	.byte	0xff
	.zero		1


	//   ....[91]....
        /*06b8*/ 	.word	0x00005d70
        /*06bc*/ 	.word	0x000000ff
        /*06c0*/ 	.word	0x00000040
        /*06c4*/ 	.short	0x010a
        /*06c6*/ 	.byte	0x30
	.zero		1


	//   ....[92]....
        /*06c8*/ 	.word	0x00005e70
        /*06cc*/ 	.word	0x00000056
        /*06d0*/ 	.word	0x000000b0
        /*06d4*/ 	.short	0x010a
        /*06d6*/ 	.byte	0xff
	.zero		1


	//   ....[93]....
        /*06d8*/ 	.word	0x00006470
        /*06dc*/ 	.word	0x00000000
        /*06e0*/ 	.word	0x00000000
        /*06e4*/ 	.short	0x0101
        /*06e6*/ 	.byte	0xff
	.zero		1


	//   ....[94]....
        /*06e8*/ 	.word	0x00006480
        /*06ec*/ 	.word	0x00000002
        /*06f0*/ 	.word	0x00000040
        /*06f4*/ 	.short	0x010a
        /*06f6*/ 	.byte	0xff
	.zero		1


	//   ....[95]....
        /*06f8*/ 	.word	0x00006550
        /*06fc*/ 	.word	0x00000002
        /*0700*/ 	.word	0x00000040
        /*0704*/ 	.short	0x010a
        /*0706*/ 	.byte	0xff
	.zero		1


	//   ....[96]....
        /*0708*/ 	.word	0x00006bd0
        /*070c*/ 	.word	0x00000010
        /*0710*/ 	.word	0x00000000
        /*0714*/ 	.short	0x0101
        /*0716*/ 	.byte	0xff
	.zero		1


	//   ....[97]....
        /*0718*/ 	.word	0x00006bf0
        /*071c*/ 	.word	0x00000000
        /*0720*/ 	.word	0x00000040
        /*0724*/ 	.short	0x010a
        /*0726*/ 	.byte	0xff
	.zero		1


	//   ....[98]....
        /*0728*/ 	.word	0x00006cb0
        /*072c*/ 	.word	0x00000000
        /*0730*/ 	.word	0x00000040
        /*0734*/ 	.short	0x010a
        /*0736*/ 	.byte	0xff
	.zero		1


	//   ....[99]....
        /*0738*/ 	.word	0x00007330
        /*073c*/ 	.word	0x00000010
        /*0740*/ 	.word	0x00000000
        /*0744*/ 	.short	0x0101
        /*0746*/ 	.byte	0xff
	.zero		1


	//   ....[100]....
        /*0748*/ 	.word	0x00007350
        /*074c*/ 	.word	0x00000002
        /*0750*/ 	.word	0x00000040
        /*0754*/ 	.short	0x010a
        /*0756*/ 	.byte	0xff
	.zero		1


	//   ....[101]....
        /*0758*/ 	.word	0x00007410
        /*075c*/ 	.word	0x00000002
        /*0760*/ 	.word	0x00000040
        /*0764*/ 	.short	0x010a
        /*0766*/ 	.byte	0xff
	.zero		1


	//   ....[102]....
        /*0768*/ 	.word	0x000076b0
        /*076c*/ 	.word	0x000000ff
        /*0770*/ 	.word	0x00000000
        /*0774*/ 	.short	0x0101
        /*0776*/ 	.byte	0x05
	.zero		1


	//   ....[103]....
        /*0778*/ 	.word	0x00007af0
        /*077c*/ 	.word	0x00000000
        /*0780*/ 	.word	0x00000000
        /*0784*/ 	.short	0x0101
        /*0786*/ 	.byte	0xff
	.zero		1


	//   ....[104]....
        /*0788*/ 	.word	0x00007d60
        /*078c*/ 	.word	0x000000ff
        /*0790*/ 	.word	0x00000000
        /*0794*/ 	.short	0x0101
        /*0796*/ 	.byte	0x04
	.zero		1


	//   ....[105]....
        /*0798*/ 	.word	0x00007d80
        /*079c*/ 	.word	0x00000002
        /*07a0*/ 	.word	0x00000100
        /*07a4*/ 	.short	0x010a
        /*07a6*/ 	.byte	0xff
	.zero		1


	//   ....[106]....
        /*07a8*/ 	.word	0x00007de0
        /*07ac*/ 	.word	0x00000002
        /*07b0*/ 	.word	0x00000020
        /*07b4*/ 	.short	0x010a
        /*07b6*/ 	.byte	0xff
	.zero		1


	//   ....[107]....
        /*07b8*/ 	.word	0x00007e40
        /*07bc*/ 	.word	0x00000002
        /*07c0*/ 	.word	0x00000020
        /*07c4*/ 	.short	0x010a
        /*07c6*/ 	.byte	0xff
	.zero		1


	//   ....[108]....
        /*07c8*/ 	.word	0x00007e90
        /*07cc*/ 	.word	0x00000002
        /*07d0*/ 	.word	0x00000090
        /*07d4*/ 	.short	0x010a
        /*07d6*/ 	.byte	0xff
	.zero		1


	//   ....[109]....
        /*07d8*/ 	.word	0x00007ef0
        /*07dc*/ 	.word	0x00000000
        /*07e0*/ 	.word	0x00000000
        /*07e4*/ 	.short	0x010a
        /*07e6*/ 	.byte	0xff
	.zero		1


	//   ....[110]....
        /*07e8*/ 	.word	0x00007f50
        /*07ec*/ 	.word	0x00000000
        /*07f0*/ 	.word	0x00000000
        /*07f4*/ 	.short	0x010a
        /*07f6*/ 	.byte	0xff
	.zero		1


	//   ....[111]....
        /*07f8*/ 	.word	0x00007fb0
        /*07fc*/ 	.word	0x00000000
        /*0800*/ 	.word	0x00000000
        /*0804*/ 	.short	0x010a
        /*0806*/ 	.byte	0xff
	.zero		1


	//   ....[112]....
        /*0808*/ 	.word	0x00008000
        /*080c*/ 	.word	0x00000000
        /*0810*/ 	.word	0x000000f0
        /*0814*/ 	.short	0x010a
        /*0816*/ 	.byte	0xff
	.zero		1


	//   ....[113]....
        /*0818*/ 	.word	0x00008060
        /*081c*/ 	.word	0x00000000
        /*0820*/ 	.word	0x000000a0
        /*0824*/ 	.short	0x010a
        /*0826*/ 	.byte	0xff
	.zero		1


	//   ....[114]....
        /*0828*/ 	.word	0x000080b0
        /*082c*/ 	.word	0x00000000
        /*0830*/ 	.word	0x00000090
        /*0834*/ 	.short	0x010a
        /*0836*/ 	.byte	0xff
	.zero		1


	//   ....[115]....
        /*0838*/ 	.word	0x00008110
        /*083c*/ 	.word	0x00000000
        /*0840*/ 	.word	0x000000a0
        /*0844*/ 	.short	0x010a
        /*0846*/ 	.byte	0xff
	.zero		1


	//   ....[116]....
        /*0848*/ 	.word	0x00008160
        /*084c*/ 	.word	0x00000000
        /*0850*/ 	.word	0x00000090
        /*0854*/ 	.short	0x010a
        /*0856*/ 	.byte	0xff
	.zero		1


	//   ....[117]....
        /*0858*/ 	.word	0x000081c0
        /*085c*/ 	.word	0x00000002
        /*0860*/ 	.word	0x000000d0
        /*0864*/ 	.short	0x010a
        /*0866*/ 	.byte	0xff
	.zero		1


	//   ....[118]....
        /*0868*/ 	.word	0x00008220
        /*086c*/ 	.word	0x00000000
        /*0870*/ 	.word	0x00000000
        /*0874*/ 	.short	0x010a
        /*0876*/ 	.byte	0xff
	.zero		1


	//   ....[119]....
        /*0878*/ 	.word	0x00008280
        /*087c*/ 	.word	0x00000000
        /*0880*/ 	.word	0x00000000
        /*0884*/ 	.short	0x010a
        /*0886*/ 	.byte	0xff
	.zero		1


	//   ....[120]....
        /*0888*/ 	.word	0x000082e0
        /*088c*/ 	.word	0x00000000
        /*0890*/ 	.word	0x00000000
        /*0894*/ 	.short	0x010a
        /*0896*/ 	.byte	0xff
	.zero		1


	//   ....[121]....
        /*0898*/ 	.word	0x00008340
        /*089c*/ 	.word	0x00000000
        /*08a0*/ 	.word	0x00000000
        /*08a4*/ 	.short	0x010a
        /*08a6*/ 	.byte	0xff
	.zero		1


	//   ....[122]....
        /*08a8*/ 	.word	0x000083a0
        /*08ac*/ 	.word	0x00000000
        /*08b0*/ 	.word	0x00000000
        /*08b4*/ 	.short	0x010a
        /*08b6*/ 	.byte	0xff
	.zero		1


	//   ....[123]....
        /*08b8*/ 	.word	0x000083f0
        /*08bc*/ 	.word	0x00000000
        /*08c0*/ 	.word	0x00000090
        /*08c4*/ 	.short	0x010a
        /*08c6*/ 	.byte	0xff
	.zero		1


	//   ....[124]....
        /*08c8*/ 	.word	0x00008450
        /*08cc*/ 	.word	0x00000000
        /*08d0*/ 	.word	0x00000088
        /*08d4*/ 	.short	0x010a
        /*08d6*/ 	.byte	0xff
	.zero		1


	//   ....[125]....
        /*08d8*/ 	.word	0x000084b0
        /*08dc*/ 	.word	0x00000000
        /*08e0*/ 	.word	0x00000060
        /*08e4*/ 	.short	0x010a
        /*08e6*/ 	.byte	0xff
	.zero		1


	//   ....[126]....
        /*08e8*/ 	.word	0x00008510
        /*08ec*/ 	.word	0x00000000
        /*08f0*/ 	.word	0x00000068
        /*08f4*/ 	.short	0x010a
        /*08f6*/ 	.byte	0xff
	.zero		1


	//   ....[127]....
        /*08f8*/ 	.word	0x00008570
        /*08fc*/ 	.word	0x00000000
        /*0900*/ 	.word	0x00000070
        /*0904*/ 	.short	0x010a
        /*0906*/ 	.byte	0xff
	.zero		1


	//   ....[128]....
        /*0908*/ 	.word	0x000085d0
        /*090c*/ 	.word	0x00000000
        /*0910*/ 	.word	0x00000078
        /*0914*/ 	.short	0x010a
        /*0916*/ 	.byte	0xff
	.zero		1


	//   ....[129]....
        /*0918*/ 	.word	0x00008630
        /*091c*/ 	.word	0x00000000
        /*0920*/ 	.word	0x00000060
        /*0924*/ 	.short	0x010a
        /*0926*/ 	.byte	0xff
	.zero		1


	//   ....[130]....
        /*0928*/ 	.word	0x00008690
        /*092c*/ 	.word	0x00000000
        /*0930*/ 	.word	0x00000068
        /*0934*/ 	.short	0x010a
        /*0936*/ 	.byte	0xff
	.zero		1


	//   ....[131]....
        /*0938*/ 	.word	0x000086f0
        /*093c*/ 	.word	0x00000000
        /*0940*/ 	.word	0x00000070
        /*0944*/ 	.short	0x010a
        /*0946*/ 	.byte	0xff
	.zero		1


	//   ....[132]....
        /*0948*/ 	.word	0x00008740
        /*094c*/ 	.word	0x00000000
        /*0950*/ 	.word	0x00000090
        /*0954*/ 	.short	0x010a
        /*0956*/ 	.byte	0xff
	.zero		1


	//   ....[133]....
        /*0958*/ 	.word	0x000087a0
        /*095c*/ 	.word	0x00000000
        /*0960*/ 	.word	0x00000040
        /*0964*/ 	.short	0x010a
        /*0966*/ 	.byte	0xff
	.zero		1


	//   ....[134]....
        /*0968*/ 	.word	0x000087f0
        /*096c*/ 	.word	0x00000056
        /*0970*/ 	.word	0x000000b0
        /*0974*/ 	.short	0x010a
        /*0976*/ 	.byte	0xff
	.zero		1


	//   ....[135]....
        /*0978*/ 	.word	0x00008840
        /*097c*/ 	.word	0x00000002
        /*0980*/ 	.word	0x00000040
        /*0984*/ 	.short	0x010a
        /*0986*/ 	.byte	0xff
	.zero		1


	//   ....[136]....
        /*0988*/ 	.word	0x00008890
        /*098c*/ 	.word	0x00000000
        /*0990*/ 	.word	0x00000040
        /*0994*/ 	.short	0x010a
        /*0996*/ 	.byte	0xff
	.zero		1


	//   ....[137]....
        /*0998*/ 	.word	0x000088e0
        /*099c*/ 	.word	0x00000002
        /*09a0*/ 	.word	0x00000040
        /*09a4*/ 	.short	0x010a
        /*09a6*/ 	.byte	0xff
	.zero		1


	//----- nvinfo : EIATTR_NUM_MBARRIERS
	.align		4
.L_47:
        /*09a8*/ 	.byte	0x03, 0x38
        /*09aa*/ 	.short	0x0022


	//----- nvinfo : EIATTR_EXIT_INSTR_OFFSETS
	.align		4
        /*09ac*/ 	.byte	0x04, 0x1c
        /*09ae*/ 	.short	(.L_49 - .L_48)


	//   ....[0]....
.L_48:
        /*09b0*/ 	.word	0x00002660


	//   ....[1]....
        /*09b4*/ 	.word	0x00002b50


	//   ....[2]....
        /*09b8*/ 	.word	0x00002bb0


	//   ....[3]....
        /*09bc*/ 	.word	0x00003cd0


	//   ....[4]....
        /*09c0*/ 	.word	0x00004cf0


	//   ....[5]....
        /*09c4*/ 	.word	0x00004d30


	//   ....[6]....
        /*09c8*/ 	.word	0x00007c50


	//   ....[7]....
        /*09cc*/ 	.word	0x00007cd0


	//   ....[8]....
        /*09d0*/ 	.word	0x00007d00


	//   ....[9]....
        /*09d4*/ 	.word	0x00007d70


	//----- nvinfo : EIATTR_MAX_THREADS
	.align		4
.L_49:
        /*09d8*/ 	.byte	0x04, 0x05
        /*09da*/ 	.short	(.L_51 - .L_50)
.L_50:
        /*09dc*/ 	.word	0x00000100
        /*09e0*/ 	.word	0x00000001
        /*09e4*/ 	.word	0x00000001


	//----- nvinfo : EIATTR_CRS_STACK_SIZE
	.align		4
.L_51:
        /*09e8*/ 	.byte	0x04, 0x1e
        /*09ea*/ 	.short	(.L_53 - .L_52)
.L_52:
        /*09ec*/ 	.word	0x00000000


	//----- nvinfo : EIATTR_CBANK_PARAM_SIZE
	.align		4
.L_53:
        /*09f0*/ 	.byte	0x03, 0x19
        /*09f2*/ 	.short	0x0800


	//----- nvinfo : EIATTR_PARAM_CBANK
	.align		4
        /*09f4*/ 	.byte	0x04, 0x0a
        /*09f6*/ 	.short	(.L_55 - .L_54)
	.align		4
.L_54:
        /*09f8*/ 	.word	index@(.nv.constant0._ZN7cutlass13device_kernelINS_4gemm6kernel13GemmUniversalIN4cute5tupleIJiiiiEEENS1_10collective13CollectiveMmaINS1_35MainloopSm100TmaUmmaWarpSpecializedILi4ELi2ELi4ENS5_IJNS4_1CILi1EEESB_SB_EEEEENS5_IJNSA_ILi64EEENSA_ILi128EEESE_EEEfNS5_IJlSB_lEEEfSH_NS4_8TiledMMAINS4_8MMA_AtomIJNS4_17SM100_MMA_TF32_SSINS_10tfloat32_tESL_fLi64ELi128ELNS4_4UMMA5MajorE0ELSN_0ELNSM_7ScaleInE0ELSO_0EEEEEENS4_6LayoutISC_NS5_IJNSA_ILi0EEESS_SS_EEEEENS5_IJNS4_10UnderscoreESV_SV_EEEEENS4_13SM90_TMA_LOADENS4_14ComposedLayoutINS4_7SwizzleILi3ELi4ELi3EEENS4_18smem_ptr_flag_bitsILi32EEENSR_INS5_IJNSA_ILi8EEENSA_ILi32EEEEEENS5_IJS15_SB_EEEEEEEvNS4_8identityESY_S19_vS1A_EENS_8epilogue10collective18CollectiveEpilogueINS1C_23Sm100TmaWarpSpecializedILi4ELi2ELi16ELb1ELb0EEEJSG_NS5_IJNSR_ISE_SB_EENSR_IS15_SB_EEEEEfSH_fSH_NS1C_6fusion15FusionCallbacksIS1G_NS1K_17LinearCombinationIffffLNS_15FloatRoundStyleE2EEESG_S1J_JEEENS4_5SM1004TMEM4LOAD26SM100_TMEM_LOAD_16dp128b8xESY_S19_NS4_17SM75_U32x4_LDSM_NENS4_14SM90_TMA_STOREES19_NS4_17SM90_U32x4_STSM_NENS4_39AutoVectorizingCopyWithAssumedAlignmentILi128EEEEEEvvEEEEvNT_6ParamsE)
        /*09fc*/ 	.short	0x0380
        /*09fe*/ 	.short	0x0800


	//----- nvinfo : EIATTR_SW_WAR
	.align		4
.L_55:
        /*0a00*/ 	.byte	0x04, 0x36
        /*0a02*/ 	.short	(.L_57 - .L_56)
.L_56:
        /*0a04*/ 	.word	0x00000008
.L_57:


//--------------------- .nv.callgraph             --------------------------
	.section	.nv.callgraph,"",@"SHT_CUDA_CALLGRAPH"
	.align	4
	.sectionentsize	8
	.align		4
        /*0000*/ 	.word	0x00000000
	.align		4
        /*0004*/ 	.word	0xffffffff
	.align		4
        /*0008*/ 	.word	index@(_ZN7cutlass13device_kernelINS_4gemm6kernel13GemmUniversalIN4cute5tupleIJiiiiEEENS1_10collective13CollectiveMmaINS1_35MainloopSm100TmaUmmaWarpSpecializedILi4ELi2ELi4ENS5_IJNS4_1CILi1EEESB_SB_EEEEENS5_IJNSA_ILi64EEENSA_ILi128EEESE_EEEfNS5_IJlSB_lEEEfSH_NS4_8TiledMMAINS4_8MMA_AtomIJNS4_17SM100_MMA_TF32_SSINS_10tfloat32_tESL_fLi64ELi128ELNS4_4UMMA5MajorE0ELSN_0ELNSM_7ScaleInE0ELSO_0EEEEEENS4_6LayoutISC_NS5_IJNSA_ILi0EEESS_SS_EEEEENS5_IJNS4_10UnderscoreESV_SV_EEEEENS4_13SM90_TMA_LOADENS4_14ComposedLayoutINS4_7SwizzleILi3ELi4ELi3EEENS4_18smem_ptr_flag_bitsILi32EEENSR_INS5_IJNSA_ILi8EEENSA_ILi32EEEEEENS5_IJS15_SB_EEEEEEEvNS4_8identityESY_S19_vS1A_EENS_8epilogue10collective18CollectiveEpilogueINS1C_23Sm100TmaWarpSpecializedILi4ELi2ELi16ELb1ELb0EEEJSG_NS5_IJNSR_ISE_SB_EENSR_IS15_SB_EEEEEfSH_fSH_NS1C_6fusion15FusionCallbacksIS1G_NS1K_17LinearCombinationIffffLNS_15FloatRoundStyleE2EEESG_S1J_JEEENS4_5SM1004TMEM4LOAD26SM100_TMEM_LOAD_16dp128b8xESY_S19_NS4_17SM75_U32x4_LDSM_NENS4_14SM90_TMA_STOREES19_NS4_17SM90_U32x4_STSM_NENS4_39AutoVectorizingCopyWithAssumedAlignmentILi128EEEEEEvvEEEEvNT_6ParamsE)
	.align		4
        /*000c*/ 	.word	index@(__assertfail)
	.align		4
        /*0010*/ 	.word	0x00000000
	.align		4
        /*0014*/ 	.word	0xfffffffe
	.align		4
        /*0018*/ 	.word	0x00000000
	.align		4
        /*001c*/ 	.word	0xfffffffd
	.align		4
        /*0020*/ 	.word	0x00000000
	.align		4
        /*0024*/ 	.word	0xfffffffc


//--------------------- .nv.constant4             --------------------------
	.section	.nv.constant4,"a",@progbits
	.align	8
	.align		8
.nv.constant4:
        /*0000*/ 	.dword	__assertfail
	.align		8
        /*0008*/ 	.dword	__unnamed_1
	.align		8
        /*0010*/ 	.dword	__unnamed_2
	.align		8
        /*0018*/ 	.dword	_ZN40_INTERNAL_4fba0a5e_4_k_cu_c6910c60_322294cuda3std3__45__cpo5beginE
	.align		8
        /*0020*/ 	.dword	_ZN40_INTERNAL_4fba0a5e_4_k_cu_c6910c60_322294cuda3std3__45__cpo3endE
	.align		8
        /*0028*/ 	.dword	_ZN40_INTERNAL_4fba0a5e_4_k_cu_c6910c60_322294cuda3std3__45__cpo6cbeginE
	.align		8
        /*0030*/ 	.dword	_ZN40_INTERNAL_4fba0a5e_4_k_cu_c6910c60_322294cuda3std3__45__cpo4cendE
	.align		8
        /*0038*/ 	.dword	_ZN40_INTERNAL_4fba0a5e_4_k_cu_c6910c60_322294cuda3std3__442_GLOBAL__N__4fba0a5e_4_k_cu_c6910c60_322296ignoreE
	.align		8
        /*0040*/ 	.dword	_ZN40_INTERNAL_4fba0a5e_4_k_cu_c6910c60_322294cuda3std3__419piecewise_constructE
	.align		8
        /*0048*/ 	.dword	_ZN40_INTERNAL_4fba0a5e_4_k_cu_c6910c60_322294cuda3std3__48in_placeE
	.align		8
        /*0050*/ 	.dword	_ZN40_INTERNAL_4fba0a5e_4_k_cu_c6910c60_322294cuda3std6ranges3__45__cpo4swapE
	.align		8
        /*0058*/ 	.dword	_ZN40_INTERNAL_4fba0a5e_4_k_cu_c6910c60_322294cuda3std6ranges3__45__cpo9iter_moveE
	.align		8
        /*0060*/ 	.dword	_ZN40_INTERNAL_4fba0a5e_4_k_cu_c6910c60_322294cute7productE
	.align		8
        /*0068*/ 	.dword	_ZN40_INTERNAL_4fba0a5e_4_k_cu_c6910c60_322294cute1_E
	.align		8
        /*0070*/ 	.dword	$str$25
	.align		8
        /*0078*/ 	.dword	$str$26
	.align		8
        /*0080*/ 	.dword	$str$27
	.align		8
        /*0088*/ 	.dword	$str$28


//--------------------- .text._ZN7cutlass13device_kernelINS_4gemm6kernel13GemmUniversalIN4cute5tupleIJiiiiEEENS1_10collective13CollectiveMmaINS1_35MainloopSm100TmaUmmaWarpSpecializedILi4ELi2ELi4ENS5_IJNS4_1CILi1EEESB_SB_EEEEENS5_IJNSA_ILi64EEENSA_ILi128EEESE_EEEfNS5_IJlSB_lEEEfSH_NS4_8TiledMMAINS4_8MMA_AtomIJNS4_17SM100_MMA_TF32_SSINS_10tfloat32_tESL_fLi64ELi128ELNS4_4UMMA5MajorE0ELSN_0ELNSM_7ScaleInE0ELSO_0EEEEEENS4_6LayoutISC_NS5_IJNSA_ILi0EEESS_SS_EEEEENS5_IJNS4_10UnderscoreESV_SV_EEEEENS4_13SM90_TMA_LOADENS4_14ComposedLayoutINS4_7SwizzleILi3ELi4ELi3EEENS4_18smem_ptr_flag_bitsILi32EEENSR_INS5_IJNSA_ILi8EEENSA_ILi32EEEEEENS5_IJS15_SB_EEEEEEEvNS4_8identityESY_S19_vS1A_EENS_8epilogue10collective18CollectiveEpilogueINS1C_23Sm100TmaWarpSpecializedILi4ELi2ELi16ELb1ELb0EEEJSG_NS5_IJNSR_ISE_SB_EENSR_IS15_SB_EEEEEfSH_fSH_NS1C_6fusion15FusionCallbacksIS1G_NS1K_17LinearCombinationIffffLNS_15FloatRoundStyleE2EEESG_S1J_JEEENS4_5SM1004TMEM4LOAD26SM100_TMEM_LOAD_16dp128b8xESY_S19_NS4_17SM75_U32x4_LDSM_NENS4_14SM90_TMA_STOREES19_NS4_17SM90_U32x4_STSM_NENS4_39AutoVectorizingCopyWithAssumedAlignmentILi128EEEEEEvvEEEEvNT_6ParamsE --------------------------
	.section	.text._ZN7cutlass13device_kernelINS_4gemm6kernel13GemmUniversalIN4cute5tupleIJiiiiEEENS1_10collective13CollectiveMmaINS1_35MainloopSm100TmaUmmaWarpSpecializedILi4ELi2ELi4ENS5_IJNS4_1CILi1EEESB_SB_EEEEENS5_IJNSA_ILi64EEENSA_ILi128EEESE_EEEfNS5_IJlSB_lEEEfSH_NS4_8TiledMMAINS4_8MMA_AtomIJNS4_17SM100_MMA_TF32_SSINS_10tfloat32_tESL_fLi64ELi128ELNS4_4UMMA5MajorE0ELSN_0ELNSM_7ScaleInE0ELSO_0EEEEEENS4_6LayoutISC_NS5_IJNSA_ILi0EEESS_SS_EEEEENS5_IJNS4_10UnderscoreESV_SV_EEEEENS4_13SM90_TMA_LOADENS4_14ComposedLayoutINS4_7SwizzleILi3ELi4ELi3EEENS4_18smem_ptr_flag_bitsILi32EEENSR_INS5_IJNSA_ILi8EEENSA_ILi32EEEEEENS5_IJS15_SB_EEEEEEEvNS4_8identityESY_S19_vS1A_EENS_8epilogue10collective18CollectiveEpilogueINS1C_23Sm100TmaWarpSpecializedILi4ELi2ELi16ELb1ELb0EEEJSG_NS5_IJNSR_ISE_SB_EENSR_IS15_SB_EEEEEfSH_fSH_NS1C_6fusion15FusionCallbacksIS1G_NS1K_17LinearCombinationIffffLNS_15FloatRoundStyleE2EEESG_S1J_JEEENS4_5SM1004TMEM4LOAD26SM100_TMEM_LOAD_16dp128b8xESY_S19_NS4_17SM75_U32x4_LDSM_NENS4_14SM90_TMA_STOREES19_NS4_17SM90_U32x4_STSM_NENS4_39AutoVectorizingCopyWithAssumedAlignmentILi128EEEEEEvvEEEEvNT_6ParamsE,"ax",@progbits
	.align	128
.text._ZN7cutlass13device_kernelINS_4gemm6kernel13GemmUniversalIN4cute5tupleIJiiiiEEENS1_10collective13CollectiveMmaINS1_35MainloopSm100TmaUmmaWarpSpecializedILi4ELi2ELi4ENS5_IJNS4_1CILi1EEESB_SB_EEEEENS5_IJNSA_ILi64EEENSA_ILi128EEESE_EEEfNS5_IJlSB_lEEEfSH_NS4_8TiledMMAINS4_8MMA_AtomIJNS4_17SM100_MMA_TF32_SSINS_10tfloat32_tESL_fLi64ELi128ELNS4_4UMMA5MajorE0ELSN_0ELNSM_7ScaleInE0ELSO_0EEEEEENS4_6LayoutISC_NS5_IJNSA_ILi0EEESS_SS_EEEEENS5_IJNS4_10UnderscoreESV_SV_EEEEENS4_13SM90_TMA_LOADENS4_14ComposedLayoutINS4_7SwizzleILi3ELi4ELi3EEENS4_18smem_ptr_flag_bitsILi32EEENSR_INS5_IJNSA_ILi8EEENSA_ILi32EEEEEENS5_IJS15_SB_EEEEEEEvNS4_8identityESY_S19_vS1A_EENS_8epilogue10collective18CollectiveEpilogueINS1C_23Sm100TmaWarpSpecializedILi4ELi2ELi16ELb1ELb0EEEJSG_NS5_IJNSR_ISE_SB_EENSR_IS15_SB_EEEEEfSH_fSH_NS1C_6fusion15FusionCallbacksIS1G_NS1K_17LinearCombinationIffffLNS_15FloatRoundStyleE2EEESG_S1J_JEEENS4_5SM1004TMEM4LOAD26SM100_TMEM_LOAD_16dp128b8xESY_S19_NS4_17SM75_U32x4_LDSM_NENS4_14SM90_TMA_STOREES19_NS4_17SM90_U32x4_STSM_NENS4_39AutoVectorizingCopyWithAssumedAlignmentILi128EEEEEEvvEEEEvNT_6ParamsE:
        .type           _ZN7cutlass13device_kernelINS_4gemm6kernel13GemmUniversalIN4cute5tupleIJiiiiEEENS1_10collective13CollectiveMmaINS1_35MainloopSm100TmaUmmaWarpSpecializedILi4ELi2ELi4ENS5_IJNS4_1CILi1EEESB_SB_EEEEENS5_IJNSA_ILi64EEENSA_ILi128EEESE_EEEfNS5_IJlSB_lEEEfSH_NS4_8TiledMMAINS4_8MMA_AtomIJNS4_17SM100_MMA_TF32_SSINS_10tfloat32_tESL_fLi64ELi128ELNS4_4UMMA5MajorE0ELSN_0ELNSM_7ScaleInE0ELSO_0EEEEEENS4_6LayoutISC_NS5_IJNSA_ILi0EEESS_SS_EEEEENS5_IJNS4_10UnderscoreESV_SV_EEEEENS4_13SM90_TMA_LOADENS4_14ComposedLayoutINS4_7SwizzleILi3ELi4ELi3EEENS4_18smem_ptr_flag_bitsILi32EEENSR_INS5_IJNSA_ILi8EEENSA_ILi32EEEEEENS5_IJS15_SB_EEEEEEEvNS4_8identityESY_S19_vS1A_EENS_8epilogue10collective18CollectiveEpilogueINS1C_23Sm100TmaWarpSpecializedILi4ELi2ELi16ELb1ELb0EEEJSG_NS5_IJNSR_ISE_SB_EENSR_IS15_SB_EEEEEfSH_fSH_NS1C_6fusion15FusionCallbacksIS1G_NS1K_17LinearCombinationIffffLNS_15FloatRoundStyleE2EEESG_S1J_JEEENS4_5SM1004TMEM4LOAD26SM100_TMEM_LOAD_16dp128b8xESY_S19_NS4_17SM75_U32x4_LDSM_NENS4_14SM90_TMA_STOREES19_NS4_17SM90_U32x4_STSM_NENS4_39AutoVectorizingCopyWithAssumedAlignmentILi128EEEEEEvvEEEEvNT_6ParamsE,@function
        .size           _ZN7cutlass13device_kernelINS_4gemm6kernel13GemmUniversalIN4cute5tupleIJiiiiEEENS1_10collective13CollectiveMmaINS1_35MainloopSm100TmaUmmaWarpSpecializedILi4ELi2ELi4ENS5_IJNS4_1CILi1EEESB_SB_EEEEENS5_IJNSA_ILi64EEENSA_ILi128EEESE_EEEfNS5_IJlSB_lEEEfSH_NS4_8TiledMMAINS4_8MMA_AtomIJNS4_17SM100_MMA_TF32_SSINS_10tfloat32_tESL_fLi64ELi128ELNS4_4UMMA5MajorE0ELSN_0ELNSM_7ScaleInE0ELSO_0EEEEEENS4_6LayoutISC_NS5_IJNSA_ILi0EEESS_SS_EEEEENS5_IJNS4_10UnderscoreESV_SV_EEEEENS4_13SM90_TMA_LOADENS4_14ComposedLayoutINS4_7SwizzleILi3ELi4ELi3EEENS4_18smem_ptr_flag_bitsILi32EEENSR_INS5_IJNSA_ILi8EEENSA_ILi32EEEEEENS5_IJS15_SB_EEEEEEEvNS4_8identityESY_S19_vS1A_EENS_8epilogue10collective18CollectiveEpilogueINS1C_23Sm100TmaWarpSpecializedILi4ELi2ELi16ELb1ELb0EEEJSG_NS5_IJNSR_ISE_SB_EENSR_IS15_SB_EEEEEfSH_fSH_NS1C_6fusion15FusionCallbacksIS1G_NS1K_17LinearCombinationIffffLNS_15FloatRoundStyleE2EEESG_S1J_JEEENS4_5SM1004TMEM4LOAD26SM100_TMEM_LOAD_16dp128b8xESY_S19_NS4_17SM75_U32x4_LDSM_NENS4_14SM90_TMA_STOREES19_NS4_17SM90_U32x4_STSM_NENS4_39AutoVectorizingCopyWithAssumedAlignmentILi128EEEEEEvvEEEEvNT_6ParamsE,(.L_x_176 - _ZN7cutlass13device_kernelINS_4gemm6kernel13GemmUniversalIN4cute5tupleIJiiiiEEENS1_10collective13CollectiveMmaINS1_35MainloopSm100TmaUmmaWarpSpecializedILi4ELi2ELi4ENS5_IJNS4_1CILi1EEESB_SB_EEEEENS5_IJNSA_ILi64EEENSA_ILi128EEESE_EEEfNS5_IJlSB_lEEEfSH_NS4_8TiledMMAINS4_8MMA_AtomIJNS4_17SM100_MMA_TF32_SSINS_10tfloat32_tESL_fLi64ELi128ELNS4_4UMMA5MajorE0ELSN_0ELNSM_7ScaleInE0ELSO_0EEEEEENS4_6LayoutISC_NS5_IJNSA_ILi0EEESS_SS_EEEEENS5_IJNS4_10UnderscoreESV_SV_EEEEENS4_13SM90_TMA_LOADENS4_14ComposedLayoutINS4_7SwizzleILi3ELi4ELi3EEENS4_18smem_ptr_flag_bitsILi32EEENSR_INS5_IJNSA_ILi8EEENSA_ILi32EEEEEENS5_IJS15_SB_EEEEEEEvNS4_8identityESY_S19_vS1A_EENS_8epilogue10collective18CollectiveEpilogueINS1C_23Sm100TmaWarpSpecializedILi4ELi2ELi16ELb1ELb0EEEJSG_NS5_IJNSR_ISE_SB_EENSR_IS15_SB_EEEEEfSH_fSH_NS1C_6fusion15FusionCallbacksIS1G_NS1K_17LinearCombinationIffffLNS_15FloatRoundStyleE2EEESG_S1J_JEEENS4_5SM1004TMEM4LOAD26SM100_TMEM_LOAD_16dp128b8xESY_S19_NS4_17SM75_U32x4_LDSM_NENS4_14SM90_TMA_STOREES19_NS4_17SM90_U32x4_STSM_NENS4_39AutoVectorizingCopyWithAssumedAlignmentILi128EEEEEEvvEEEEvNT_6ParamsE)
        .other          _ZN7cutlass13device_kernelINS_4gemm6kernel13GemmUniversalIN4cute5tupleIJiiiiEEENS1_10collective13CollectiveMmaINS1_35MainloopSm100TmaUmmaWarpSpecializedILi4ELi2ELi4ENS5_IJNS4_1CILi1EEESB_SB_EEEEENS5_IJNSA_ILi64EEENSA_ILi128EEESE_EEEfNS5_IJlSB_lEEEfSH_NS4_8TiledMMAINS4_8MMA_AtomIJNS4_17SM100_MMA_TF32_SSINS_10tfloat32_tESL_fLi64ELi128ELNS4_4UMMA5MajorE0ELSN_0ELNSM_7ScaleInE0ELSO_0EEEEEENS4_6LayoutISC_NS5_IJNSA_ILi0EEESS_SS_EEEEENS5_IJNS4_10UnderscoreESV_SV_EEEEENS4_13SM90_TMA_LOADENS4_14ComposedLayoutINS4_7SwizzleILi3ELi4ELi3EEENS4_18smem_ptr_flag_bitsILi32EEENSR_INS5_IJNSA_ILi8EEENSA_ILi32EEEEEENS5_IJS15_SB_EEEEEEEvNS4_8identityESY_S19_vS1A_EENS_8epilogue10collective18CollectiveEpilogueINS1C_23Sm100TmaWarpSpecializedILi4ELi2ELi16ELb1ELb0EEEJSG_NS5_IJNSR_ISE_SB_EENSR_IS15_SB_EEEEEfSH_fSH_NS1C_6fusion15FusionCallbacksIS1G_NS1K_17LinearCombinationIffffLNS_15FloatRoundStyleE2EEESG_S1J_JEEENS4_5SM1004TMEM4LOAD26SM100_TMEM_LOAD_16dp128b8xESY_S19_NS4_17SM75_U32x4_LDSM_NENS4_14SM90_TMA_STOREES19_NS4_17SM90_U32x4_STSM_NENS4_39AutoVectorizingCopyWithAssumedAlignmentILi128EEEEEEvvEEEEvNT_6ParamsE,@"STO_CUDA_ENTRY STV_DEFAULT"
_ZN7cutlass13device_kernelINS_4gemm6kernel13GemmUniversalIN4cute5tupleIJiiiiEEENS1_10collective13CollectiveMmaINS1_35MainloopSm100TmaUmmaWarpSpecializedILi4ELi2ELi4ENS5_IJNS4_1CILi1EEESB_SB_EEEEENS5_IJNSA_ILi64EEENSA_ILi128EEESE_EEEfNS5_IJlSB_lEEEfSH_NS4_8TiledMMAINS4_8MMA_AtomIJNS4_17SM100_MMA_TF32_SSINS_10tfloat32_tESL_fLi64ELi128ELNS4_4UMMA5MajorE0ELSN_0ELNSM_7ScaleInE0ELSO_0EEEEEENS4_6LayoutISC_NS5_IJNSA_ILi0EEESS_SS_EEEEENS5_IJNS4_10UnderscoreESV_SV_EEEEENS4_13SM90_TMA_LOADENS4_14ComposedLayoutINS4_7SwizzleILi3ELi4ELi3EEENS4_18smem_ptr_flag_bitsILi32EEENSR_INS5_IJNSA_ILi8EEENSA_ILi32EEEEEENS5_IJS15_SB_EEEEEEEvNS4_8identityESY_S19_vS1A_EENS_8epilogue10collective18CollectiveEpilogueINS1C_23Sm100TmaWarpSpecializedILi4ELi2ELi16ELb1ELb0EEEJSG_NS5_IJNSR_ISE_SB_EENSR_IS15_SB_EEEEEfSH_fSH_NS1C_6fusion15FusionCallbacksIS1G_NS1K_17LinearCombinationIffffLNS_15FloatRoundStyleE2EEESG_S1J_JEEENS4_5SM1004TMEM4LOAD26SM100_TMEM_LOAD_16dp128b8xESY_S19_NS4_17SM75_U32x4_LDSM_NENS4_14SM90_TMA_STOREES19_NS4_17SM90_U32x4_STSM_NENS4_39AutoVectorizingCopyWithAssumedAlignmentILi128EEEEEEvvEEEEvNT_6ParamsE:
[----:B------:R-:W1:Y:S01]  /*0000*/  LDC R1, c[0x0][0x37c] ;  /* 0x0000df00ff017b82 */ /* 0x000e620000000800 */
[----:B------:R-:W2:Y:S01]  /*0010*/  S2R R77, SR_TID.X ;  /* 0x00000000004d7919 */ /* 0x000ea20000002100 */
[----:B------:R-:W3:Y:S01]  /*0020*/  LDCU.64 UR4, c[0x0][0x890] ;  /* 0x00011200ff0477ac */ /* 0x000ee20008000a00 */
[----:B------:R-:W-:Y:S02]  /*0030*/  PRMT R64, RZ, 0x7610, R64 ;  /* 0x00007610ff407816 */ /* 0x000fe40000000040 */
[----:B------:R-:W-:Y:S01]  /*0040*/  ELECT P5, URZ, PT ;  /* 0x0000000000ff782f */ /* 0x000fe200038a0000 */
[----:B------:R-:W4:Y:S01]  /*0050*/  LDCU.64 UR46, c[0x0][0x358] ;  /* 0x00006b00ff2e77ac */ /* 0x000f220008000a00 */
[----:B---3--:R-:W-:-:S04]  /*0060*/  UISETP.NE.U32.AND UP0, UPT, UR4, URZ, UPT ;  /* 0x000000ff0400728c */ /* 0x008fc8000bf05070 */
[----:B------:R-:W-:Y:S01]  /*0070*/  UISETP.NE.AND.EX UP0, UPT, UR5, URZ, UPT, UP0 ;  /* 0x000000ff0500728c */ /* 0x000fe2000bf05300 */
[----:B--2---:R-:W-:-:S05]  /*0080*/  SHF.R.U32.HI R69, RZ, 0x5, R77 ;  /* 0x00000005ff457819 */ /* 0x004fca000001164d */
[----:B------:R-:W2:Y:S02]  /*0090*/  SHFL.IDX PT, R0, R69, RZ, 0x1f ;  /* 0x00001fff45007589 */ /* 0x000ea400000e0000 */
[----:B--2---:R-:W-:Y:S01]  /*00a0*/  R2UR UR8, R0 ;  /* 0x00000000000872ca */ /* 0x004fe200000e0000 */
[----:B-1--4-:R-:W-:-:S14]  /*00b0*/  BRA.U UP0, `(.L_x_0) ;  /* 0x00000001002c7547 */ /* 0x012fdc000b800000 */
[----:B------:R-:W1:Y:S02]  /*00c0*/  LDCU.64 UR6, c[0x0][0x888] ;  /* 0x00011100ff0677ac */ /* 0x000e640008000a00 */
[----:B-1----:R-:W-:-:S04]  /*00d0*/  UISETP.NE.U32.AND UP0, UPT, UR6, URZ, UPT ;  /* 0x000000ff0600728c */ /* 0x002fc8000bf05070 */
[----:B------:R-:W-:-:S09]  /*00e0*/  UISETP.NE.AND.EX UP0, UPT, UR7, URZ, UPT, UP0 ;  /* 0x000000ff0700728c */ /* 0x000fd2000bf05300 */
[----:B------:R-:W-:Y:S05]  /*00f0*/  BRA.U !UP0, `(.L_x_1) ;  /* 0x0000000108107547 */ /* 0x000fea000b800000 */
[----:B------:R-:W1:Y:S02]  /*0100*/  LDC.64 R2, c[0x0][0x888] ;  /* 0x00022200ff027b82 */ /* 0x000e640000000a00 */
[----:B-1----:R1:W5:Y:S01]  /*0110*/  LDG.E R35, desc[UR46][R2.64] ;  /* 0x0000002e02237981 */ /* 0x002362000c1e1900 */
[----:B------:R-:W-:Y:S01]  /*0120*/  HFMA2 R64, -RZ, RZ, 0, 5.9604644775390625e-08 ;  /* 0x00000001ff407431 */ /* 0x000fe200000001ff */
[----:B------:R-:W-:Y:S05]  /*0130*/  BRA `(.L_x_0) ;  /* 0x00000000000c7947 */ /* 0x000fea0003800000 */
.L_x_1:
[----:B------:R-:W1:Y:S01]  /*0140*/  LDCU UR6, c[0x0][0x880] ;  /* 0x00011000ff0677ac */ /* 0x000e620008000800 */
[----:B------:R-:W-:Y:S01]  /*0150*/  HFMA2 R64, -RZ, RZ, 0, 5.9604644775390625e-08 ;  /* 0x00000001ff407431 */ /* 0x000fe200000001ff */
[----:B-1----:R-:W-:-:S07]  /*0160*/  MOV R35, UR6 ;  /* 0x0000000600237c02 */ /* 0x002fce0008000f00 */
.L_x_0:
[----:B------:R-:W2:Y:S02]  /*0170*/  LDCU.64 UR6, c[0x0][0x8b0] ;  /* 0x00011600ff0677ac */ /* 0x000ea40008000a00 */
[----:B--2---:R-:W-:-:S04]  /*0180*/  UISETP.NE.U32.AND UP0, UPT, UR6, URZ, UPT ;  /* 0x000000ff0600728c */ /* 0x004fc8000bf05070 */
[----:B------:R-:W-:-:S09]  /*0190*/  UISETP.NE.AND.EX UP0, UPT, UR7, URZ, UPT, UP0 ;  /* 0x000000ff0700728c */ /* 0x000fd2000bf05300 */
[----:B------:R-:W-:Y:S05]  /*01a0*/  BRA.U UP0, `(.L_x_2) ;  /* 0x0000000100247547 */ /* 0x000fea000b800000 */
[----:B------:R-:W2:Y:S02]  /*01b0*/  LDCU.64 UR6, c[0x0][0x8a8] ;  /* 0x00011500ff0677ac */ /* 0x000ea40008000a00 */
[----:B--2---:R-:W-:-:S04]  /*01c0*/  UISETP.NE.U32.AND UP0, UPT, UR6, URZ, UPT ;  /* 0x000000ff0600728c */ /* 0x004fc8000bf05070 */
[----:B------:R-:W-:-:S09]  /*01d0*/  UISETP.NE.AND.EX UP0, UPT, UR7, URZ, UPT, UP0 ;  /* 0x000000ff0700728c */ /* 0x000fd2000bf05300 */
[----:B------:R-:W-:Y:S05]  /*01e0*/  BRA.U !UP0, `(.L_x_3) ;  /* 0x00000001080c7547 */ /* 0x000fea000b800000 */
[----:B-1----:R-:W1:Y:S02]  /*01f0*/  LDC.64 R2, c[0x0][0x8a8] ;  /* 0x00022a00ff027b82 */ /* 0x002e640000000a00 */
[----:B-1----:R2:W5:Y:S01]  /*0200*/  LDG.E R33, desc[UR46][R2.64] ;  /* 0x0000002e02217981 */ /* 0x002562000c1e1900 */
[----:B------:R-:W-:Y:S05]  /*0210*/  BRA `(.L_x_2) ;  /* 0x0000000000087947 */ /* 0x000fea0003800000 */
.L_x_3:
[----:B------:R-:W2:Y:S02]  /*0220*/  LDCU UR6, c[0x0][0x8a0] ;  /* 0x00011400ff0677ac */ /* 0x000ea40008000800 */
[----:B--2---:R-:W-:Y:S02]  /*0230*/  MOV R33, UR6 ;  /* 0x0000000600217c02 */ /* 0x004fe40008000f00 */
.L_x_2:
[----:B------:R-:W-:Y:S01]  /*0240*/  IMAD.U32 R0, RZ, RZ, UR8 ;  /* 0x00000008ff007e24 */ /* 0x000fe2000f8e00ff */
[----:B------:R-:W-:Y:S04]  /*0250*/  BSSY.RECONVERGENT B0, `(.L_x_4) ;  /* 0x000000c000007945 */ /* 0x000fe80003800200 */
[C---:B------:R-:W-:Y:S02]  /*0260*/  ISETP.NE.OR P1, PT, R0.reuse, 0x1, !P5 ;  /* 0x000000010000780c */ /* 0x040fe40006f25670 */
[----:B------:R-:W-:-:S11]  /*0270*/  ISETP.NE.OR P0, PT, R0, 0x3, !P5 ;  /* 0x000000030000780c */ /* 0x000fd60006f05670 */
[----:B------:R-:W-:Y:S05]  /*0280*/  @P1 BRA `(.L_x_5) ;  /* 0x0000000000201947 */ /* 0x000fea0003800000 */
[----:B------:R-:W3:Y:S02]  /*0290*/  LDCU.64 UR6, c[0x0][0x348] ;  /* 0x00006900ff0677ac */ /* 0x000ee40008000a00 */
[----:B---3--:R-:W-:Y:S02]  /*02a0*/  UIADD3 UR10, UP1, UPT, UR6, 0x80, URZ ;  /* 0x00000080060a7890 */ /* 0x008fe4000ff3e0ff */
[----:B------:R-:W-:Y:S02]  /*02b0*/  UIADD3 UR6, UP0, UPT, UR6, 0x180, URZ ;  /* 0x0000018006067890 */ /* 0x000fe4000ff1e0ff */
[----:B------:R-:W-:Y:S02]  /*02c0*/  UIADD3.X UR11, UPT, UPT, URZ, UR7, URZ, UP1, !UPT ;  /* 0x00000007ff0b7290 */ /* 0x000fe40008ffe4ff */
[----:B------:R-:W-:-:S07]  /*02d0*/  UIADD3.X UR7, UPT, UPT, URZ, UR7, URZ, UP0, !UPT ;  /* 0x00000007ff077290 */ /* 0x000fce00087fe4ff */
[----:B------:R3:W-:Y:S02]  /*02e0*/  UTMACCTL.PF [UR10] ;  /* 0x000000000a0079b9 */ /* 0x0007e40008040000 */
[----:B------:R3:W-:Y:S02]  /*02f0*/  UTMACCTL.PF [UR6] ;  /* 0x00000000060079b9 */ /* 0x0007e40008040000 */
[----:B---3--:R-:W-:Y:S01]  /*0300*/  NOP ;  /* 0x0000000000007918 */ /* 0x008fe20000000000 */
.L_x_5:
[----:B------:R-:W-:Y:S05]  /*0310*/  BSYNC.RECONVERGENT B0 ;  /* 0x0000000000007941 */ /* 0x000fea0003800200 */
.L_x_4:
[----:B------:R-:W-:Y:S04]  /*0320*/  BSSY.RECONVERGENT B0, `(.L_x_6) ;  /* 0x000000a000007945 */ /* 0x000fe80003800200 */
        /* <DEDUP_REMOVED lines=9> */
.L_x_7:
[----:B------:R-:W-:Y:S05]  /*03c0*/  BSYNC.RECONVERGENT B0 ;  /* 0x0000000000007941 */ /* 0x000fea0003800200 */
.L_x_6:
[----:B------:R-:W3:Y:S01]  /*03d0*/  LDCU.64 UR6, c[0x0][0x888] ;  /* 0x00011100ff0677ac */ /* 0x000ee20008000a00 */
[----:B------:R-:W-:Y:S02]  /*03e0*/  UISETP.EQ.U32.AND UP1, UPT, UR4, URZ, UPT ;  /* 0x000000ff0400728c */ /* 0x000fe4000bf22070 */
[----:B------:R-:W-:Y:S02]  /*03f0*/  UPLOP3.LUT UP2, UPT, UPT, UPT, UPT, 0x80, 0x8 ;  /* 0x000000000008789c */ /* 0x000fe40003f4f070 */
[----:B---3--:R-:W-:-:S04]  /*0400*/  UISETP.NE.U32.AND UP0, UPT, UR6, URZ, UPT ;  /* 0x000000ff0600728c */ /* 0x008fc8000bf05070 */
[----:B------:R-:W-:-:S04]  /*0410*/  UISETP.NE.AND.EX UP0, UPT, UR7, URZ, UPT, UP0 ;  /* 0x000000ff0700728c */ /* 0x000fc8000bf05300 */
[----:B------:R-:W-:-:S04]  /*0420*/  UISETP.EQ.OR.EX UP3, UPT, UR5, URZ, !UP0, UP1 ;  /* 0x000000ff0500728c */ /* 0x000fc8000c762710 */
[----:B------:R-:W-:-:S05]  /*0430*/  UP2UR UR50, UPR, URZ, 0x8 ;  /* 0x00000008ff327883 */ /* 0x000fca0008000000 */
[----:B------:R-:W-:Y:S07]  /*0440*/  BRA.U !UP3, `(.L_x_8) ;  /* 0x000000010b207547 */ /* 0x000fee000b800000 */
[----:B------:R-:W-:Y:S01]  /*0450*/  UISETP.NE.U32.AND UP2, UPT, UR4, URZ, UPT ;  /* 0x000000ff0400728c */ /* 0x000fe2000bf45070 */
[----:B-----5:R-:W-:Y:S01]  /*0460*/  FSETP.NEU.AND P0, PT, R35, RZ, PT ;  /* 0x000000ff2300720b */ /* 0x020fe20003f0d000 */
[----:B------:R-:W-:Y:S02]  /*0470*/  USEL UR4, URZ, 0xffffffff, UP0 ;  /* 0xffffffffff047887 */ /* 0x000fe40008000000 */
[----:B------:R-:W-:-:S10]  /*0480*/  UISETP.NE.AND.EX UP2, UPT, UR5, URZ, UPT, UP2 ;  /* 0x000000ff0500728c */ /* 0x000fd4000bf45320 */
[----:B------:R-:W-:Y:S01]  /*0490*/  VOTEU.ANY UP1, P0 ;  /* 0x0000000000ff7886 */ /* 0x000fe20000020100 */
[----:B------:R-:W-:-:S04]  /*04a0*/  @!UP2 USEL UR4, URZ, 0xffffffff, UP1 ;  /* 0xffffffffff04a887 */ /* 0x000fc80008800000 */
[----:B------:R-:W-:-:S04]  /*04b0*/  ULOP3.LUT UR4, UR4, 0x1, URZ, 0xc0, !UPT ;  /* 0x0000000104047892 */ /* 0x000fc8000f8ec0ff */
[----:B------:R-:W-:-:S11]  /*04c0*/  UISETP.NE.U32.AND UP2, UPT, UR4, 0x1, UPT ;  /* 0x000000010400788c */ /* 0x000fd6000bf45070 */
.L_x_8:
[----:B-12---:R-:W1:Y:S01]  /*04d0*/  SHFL.IDX PT, R2, R69, RZ, 0x1f ;  /* 0x00001fff45027589 */ /* 0x006e6200000e0000 */
[----:B------:R-:W-:-:S04]  /*04e0*/  UISETP.NE.AND UP1, UPT, UR8, 0x2, UPT ;  /* 0x000000020800788c */ /* 0x000fc8000bf25270 */
[----:B------:R-:W-:Y:S01]  /*04f0*/  USEL UR6, URZ, 0x1, UP1 ;  /* 0x00000001ff067887 */ /* 0x000fe20008800000 */
[----:B-1----:R-:W-:-:S13]  /*0500*/  ISETP.NE.AND P0, PT, R2, RZ, PT ;  /* 0x000000ff0200720c */ /* 0x002fda0003f05270 */
[----:B------:R-:W-:Y:S05]  /*0510*/  @P0 BRA `(.L_x_9) ;  /* 0x0000000000480947 */ /* 0x000fea0003800000 */
[----:B------:R-:W1:Y:S01]  /*0520*/  S2UR UR5, SR_CgaCtaId ;  /* 0x00000000000579c3 */ /* 0x000e620000008800 */
[----:B------:R-:W-:Y:S01]  /*0530*/  UMOV UR7, 0x400 ;  /* 0x0000040000077882 */ /* 0x000fe20000000000 */
[----:B------:R-:W-:Y:S01]  /*0540*/  UMOV UR4, 0x1 ;  /* 0x0000000100047882 */ /* 0x000fe20000000000 */
[----:B------:R-:W-:Y:S01]  /*0550*/  ELECT P0, URZ, PT ;  /* 0x0000000000ff782f */ /* 0x000fe20003800000 */
[----:B------:R-:W-:-:S04]  /*0560*/  UIADD3 UR10, UPT, UPT, -UR4, 0x100000, URZ ;  /* 0x00100000040a7890 */ /* 0x000fc8000fffe1ff */
[----:B------:R-:W-:Y:S02]  /*0570*/  USHF.L.U32 UR11, UR10, 0xb, URZ ;  /* 0x0000000b0a0b7899 */ /* 0x000fe400080006ff */
[----:B------:R-:W-:Y:S02]  /*0580*/  USHF.L.U32 UR10, UR10, 0x1, URZ ;  /* 0x000000010a0a7899 */ /* 0x000fe400080006ff */
[----:B-1----:R-:W-:Y:S01]  /*0590*/  ULEA UR5, UR5, UR7, 0x18 ;  /* 0x0000000705057291 */ /* 0x002fe2000f8ec0ff */
[----:B------:R-:W1:Y:S11]  /*05a0*/  FENCE.VIEW.ASYNC.S ;  /* 0x00000000000073c6 */ /* 0x000e760000000000 */
[----:B-1----:R1:W2:Y:S01]  /*05b0*/  SYNCS.EXCH.64 URZ, [UR5], UR10 ;  /* 0x0000000a05ff75b2 */ /* 0x0022a20008000100 */
[----:B------:R1:W3:Y:S01]  /*05c0*/  SYNCS.EXCH.64 URZ, [UR5+0x20], UR10 ;  /* 0x0000200a05ff75b2 */ /* 0x0002e20008000100 */
[----:B------:R1:W4:Y:S01]  /*05d0*/  SYNCS.EXCH.64 URZ, [UR5+0x8], UR10 ;  /* 0x0000080a05ff75b2 */ /* 0x0003220008000100 */
[----:B------:R1:W1:Y:S01]  /*05e0*/  SYNCS.EXCH.64 URZ, [UR5+0x28], UR10 ;  /* 0x0000280a05ff75b2 */ /* 0x0002620008000100 */
[----:B------:R1:W1:Y:S01]  /*05f0*/  SYNCS.EXCH.64 URZ, [UR5+0x10], UR10 ;  /* 0x0000100a05ff75b2 */ /* 0x0002620008000100 */
[----:B------:R1:W1:Y:S01]  /*0600*/  SYNCS.EXCH.64 URZ, [UR5+0x30], UR10 ;  /* 0x0000300a05ff75b2 */ /* 0x0002620008000100 */
[----:B------:R1:W1:Y:S01]  /*0610*/  SYNCS.EXCH.64 URZ, [UR5+0x18], UR10 ;  /* 0x0000180a05ff75b2 */ /* 0x0002620008000100 */
[----:B------:R1:W1:Y:S01]  /*0620*/  SYNCS.EXCH.64 URZ, [UR5+0x38], UR10 ;  /* 0x0000380a05ff75b2 */ /* 0x0002620008000100 */
[----:B------:R-:W-:Y:S01]  /*0630*/  NOP ;  /* 0x0000000000007918 */ /* 0x000fe20000000000 */
.L_x_9:
[----:B------:R-:W2:Y:S01]  /*0640*/  SHFL.IDX PT, R2, R69, RZ, 0x1f ;  /* 0x00001fff45027589 */ /* 0x000ea200000e0000 */
[----:B------:R-:W-:Y:S01]  /*0650*/  NOP ;  /* 0x0000000000007918 */ /* 0x000fe20000000000 */
[----:B--2---:R-:W-:-:S13]  /*0660*/  ISETP.NE.AND P0, PT, R2, 0x1, PT ;  /* 0x000000010200780c */ /* 0x004fda0003f05270 */
[----:B------:R-:W-:Y:S05]  /*0670*/  @P0 BRA `(.L_x_10) ;  /* 0x0000000000580947 */ /* 0x000fea0003800000 */
[----:B------:R-:W2:Y:S01]  /*0680*/  S2UR UR7, SR_CgaCtaId ;  /* 0x00000000000779c3 */ /* 0x000ea20000008800 */
[----:B------:R-:W-:Y:S01]  /*0690*/  UMOV UR9, 0x400 ;  /* 0x0000040000097882 */ /* 0x000fe20000000000 */
[----:B-1----:R-:W-:Y:S01]  /*06a0*/  UMOV UR5, 0x20 ;  /* 0x0000002000057882 */ /* 0x002fe20000000000 */
[----:B------:R-:W-:Y:S01]  /*06b0*/  UMOV UR4, 0x80 ;  /* 0x0000008000047882 */ /* 0x000fe20000000000 */
[----:B------:R-:W-:-:S04]  /*06c0*/  UIADD3 UR10, UPT, UPT, -UR5, 0x100000, URZ ;  /* 0x00100000050a7890 */ /* 0x000fc8000fffe1ff */
[----:B------:R-:W-:Y:S02]  /*06d0*/  USHF.L.U32 UR11, UR10, 0xb, URZ ;  /* 0x0000000b0a0b7899 */ /* 0x000fe400080006ff */
[----:B------:R-:W-:Y:S02]  /*06e0*/  USHF.L.U32 UR10, UR10, 0x1, URZ ;  /* 0x000000010a0a7899 */ /* 0x000fe400080006ff */
[----:B------:R-:W-:-:S04]  /*06f0*/  UIADD3 UR4, UPT, UPT, -UR4, 0x100000, URZ ;  /* 0x0010000004047890 */ /* 0x000fc8000fffe1ff */
[----:B------:R-:W-:Y:S02]  /*0700*/  USHF.L.U32 UR5, UR4, 0xb, URZ ;  /* 0x0000000b04057899 */ /* 0x000fe400080006ff */
[----:B------:R-:W-:Y:S01]  /*0710*/  USHF.L.U32 UR4, UR4, 0x1, URZ ;  /* 0x0000000104047899 */ /* 0x000fe200080006ff */
[----:B------:R-:W-:Y:S01]  /*0720*/  ELECT P0, URZ, PT ;  /* 0x0000000000ff782f */ /* 0x000fe20003800000 */
[----:B--2---:R-:W-:Y:S01]  /*0730*/  ULEA UR7, UR7, UR9, 0x18 ;  /* 0x0000000907077291 */ /* 0x004fe2000f8ec0ff */
[----:B------:R-:W1:Y:S11]  /*0740*/  FENCE.VIEW.ASYNC.S ;  /* 0x00000000000073c6 */ /* 0x000e760000000000 */
[----:B-1----:R2:W1:Y:S01]  /*0750*/  SYNCS.EXCH.64 URZ, [UR7+0x40], UR10 ;  /* 0x0000400a07ff75b2 */ /* 0x0024620008000100 */
[----:B------:R2:W1:Y:S01]  /*0760*/  SYNCS.EXCH.64 URZ, [UR7+0x60], UR4 ;  /* 0x0000600407ff75b2 */ /* 0x0004620008000100 */
[----:B------:R2:W1:Y:S01]  /*0770*/  SYNCS.EXCH.64 URZ, [UR7+0x48], UR10 ;  /* 0x0000480a07ff75b2 */ /* 0x0004620008000100 */
[----:B------:R2:W1:Y:S01]  /*0780*/  SYNCS.EXCH.64 URZ, [UR7+0x68], UR4 ;  /* 0x0000680407ff75b2 */ /* 0x0004620008000100 */
[----:B------:R2:W1:Y:S01]  /*0790*/  SYNCS.EXCH.64 URZ, [UR7+0x50], UR10 ;  /* 0x0000500a07ff75b2 */ /* 0x0004620008000100 */
[----:B------:R2:W1:Y:S01]  /*07a0*/  SYNCS.EXCH.64 URZ, [UR7+0x70], UR4 ;  /* 0x0000700407ff75b2 */ /* 0x0004620008000100 */
[----:B------:R2:W1:Y:S01]  /*07b0*/  SYNCS.EXCH.64 URZ, [UR7+0x58], UR10 ;  /* 0x0000580a07ff75b2 */ /* 0x0004620008000100 */
[----:B------:R2:W1:Y:S02]  /*07c0*/  SYNCS.EXCH.64 URZ, [UR7+0x78], UR4 ;  /* 0x0000780407ff75b2 */ /* 0x0004640008000100 */
[----:B--2---:R-:W-:Y:S01]  /*07d0*/  NOP ;  /* 0x0000000000007918 */ /* 0x004fe20000000000 */
.L_x_10:
[----:B------:R-:W2:Y:S01]  /*07e0*/  SHFL.IDX PT, R2, R69, RZ, 0x1f ;  /* 0x00001fff45027589 */ /* 0x000ea200000e0000 */
[----:B------:R-:W-:Y:S01]  /*07f0*/  NOP ;  /* 0x0000000000007918 */ /* 0x000fe20000000000 */
[----:B--2---:R-:W-:-:S13]  /*0800*/  ISETP.NE.AND P0, PT, R2, 0x3, PT ;  /* 0x000000030200780c */ /* 0x004fda0003f05270 */
[----:B------:R-:W-:Y:S05]  /*0810*/  @P0 BRA `(.L_x_11) ;  /* 0x0000000000300947 */ /* 0x000fea0003800000 */
[----:B-1----:R-:W1:Y:S01]  /*0820*/  S2UR UR5, SR_CgaCtaId ;  /* 0x00000000000579c3 */ /* 0x002e620000008800 */
        /* <DEDUP_REMOVED lines=8> */
[----:B-1----:R2:W1:Y:S01]  /*08b0*/  SYNCS.EXCH.64 URZ, [UR5+0x80], UR10 ;  /* 0x0000800a05ff75b2 */ /* 0x0024620008000100 */
[----:B------:R2:W1:Y:S02]  /*08c0*/  SYNCS.EXCH.64 URZ, [UR5+0x88], UR10 ;  /* 0x0000880a05ff75b2 */ /* 0x0004640008000100 */
[----:B--2---:R-:W-:Y:S01]  /*08d0*/  NOP ;  /* 0x0000000000007918 */ /* 0x004fe20000000000 */
.L_x_11:
[----:B------:R-:W2:Y:S01]  /*08e0*/  SHFL.IDX PT, R2, R69, RZ, 0x1f ;  /* 0x00001fff45027589 */ /* 0x000ea200000e0000 */
[----:B------:R-:W-:Y:S01]  /*08f0*/  NOP ;  /* 0x0000000000007918 */ /* 0x000fe20000000000 */
[----:B--2---:R-:W-:-:S13]  /*0900*/  ISETP.NE.AND P0, PT, R2, 0x4, PT ;  /* 0x000000040200780c */ /* 0x004fda0003f05270 */
[----:B------:R-:W-:Y:S05]  /*0910*/  @P0 BRA `(.L_x_12) ;  /* 0x00000000004c0947 */ /* 0x000fea0003800000 */
[----:B-1----:R-:W1:Y:S01]  /*0920*/  S2UR UR5, SR_CgaCtaId ;  /* 0x00000000000579c3 */ /* 0x002e620000008800 */
[----:B------:R-:W-:Y:S01]  /*0930*/  UMOV UR9, 0x100 ;  /* 0x0000010000097882 */ /* 0x000fe20000000000 */
[----:B------:R-:W-:Y:S01]  /*0940*/  UMOV UR7, 0x400 ;  /* 0x0000040000077882 */ /* 0x000fe20000000000 */
[----:B------:R-:W-:Y:S01]  /*0950*/  USEL UR9, UR9, 0xe0, UP2 ;  /* 0x000000e009097887 */ /* 0x000fe20009000000 */
[----:B------:R-:W-:Y:S01]  /*0960*/  UMOV UR4, 0x1 ;  /* 0x0000000100047882 */ /* 0x000fe20000000000 */
[----:B------:R-:W-:Y:S01]  /*0970*/  ELECT P0, URZ, PT ;  /* 0x0000000000ff782f */ /* 0x000fe20003800000 */
[----:B------:R-:W-:-:S04]  /*0980*/  UIADD3 UR10, UPT, UPT, -UR4, 0x100000, URZ ;  /* 0x00100000040a7890 */ /* 0x000fc8000fffe1ff */
[----:B------:R-:W-:Y:S02]  /*0990*/  USHF.L.U32 UR11, UR10, 0xb, URZ ;  /* 0x0000000b0a0b7899 */ /* 0x000fe400080006ff */
[----:B------:R-:W-:Y:S02]  /*09a0*/  USHF.L.U32 UR10, UR10, 0x1, URZ ;  /* 0x000000010a0a7899 */ /* 0x000fe400080006ff */
[----:B------:R-:W-:-:S04]  /*09b0*/  UIADD3 UR12, UPT, UPT, -UR9, 0x100000, URZ ;  /* 0x00100000090c7890 */ /* 0x000fc8000fffe1ff */
[----:B------:R-:W-:Y:S02]  /*09c0*/  USHF.L.U32 UR13, UR12, 0xb, URZ ;  /* 0x0000000b0c0d7899 */ /* 0x000fe400080006ff */
[----:B------:R-:W-:Y:S02]  /*09d0*/  USHF.L.U32 UR12, UR12, 0x1, URZ ;  /* 0x000000010c0c7899 */ /* 0x000fe400080006ff */
[----:B-1----:R-:W-:Y:S01]  /*09e0*/  ULEA UR5, UR5, UR7, 0x18 ;  /* 0x0000000705057291 */ /* 0x002fe2000f8ec0ff */
[----:B------:R-:W1:Y:S11]  /*09f0*/  FENCE.VIEW.ASYNC.S ;  /* 0x00000000000073c6 */ /* 0x000e760000000000 */
[----:B-1----:R2:W1:Y:S01]  /*0a00*/  SYNCS.EXCH.64 URZ, [UR5+0x90], UR10 ;  /* 0x0000900a05ff75b2 */ /* 0x0024620008000100 */
[----:B------:R2:W1:Y:S01]  /*0a10*/  SYNCS.EXCH.64 URZ, [UR5+0xa0], UR12 ;  /* 0x0000a00c05ff75b2 */ /* 0x0004620008000100 */
[----:B------:R2:W1:Y:S01]  /*0a20*/  SYNCS.EXCH.64 URZ, [UR5+0x98], UR10 ;  /* 0x0000980a05ff75b2 */ /* 0x0004620008000100 */
[----:B------:R2:W1:Y:S02]  /*0a30*/  SYNCS.EXCH.64 URZ, [UR5+0xa8], UR12 ;  /* 0x0000a80c05ff75b2 */ /* 0x0004640008000100 */
[----:B--2---:R-:W-:Y:S01]  /*0a40*/  NOP ;  /* 0x0000000000007918 */ /* 0x004fe20000000000 */
.L_x_12:
        /* <DEDUP_REMOVED lines=26> */
.L_x_13:
        /* <DEDUP_REMOVED lines=18> */
.L_x_14:
[----:B-1----:R-:W1:Y:S01]  /*0d10*/  S2UR UR5, SR_CTAID.X ;  /* 0x00000000000579c3 */ /* 0x002e620000002500 */
[----:B------:R-:W-:-:S05]  /*0d20*/  CS2R.32 R63, SR_CgaSize ;  /* 0x00000000003f7805 */ /* 0x000fca0000008a00 */
[----:B------:R-:W-:-:S05]  /*0d30*/  IMAD R63, R63, -0xa0, RZ ;  /* 0xffffff603f3f7824 */ /* 0x000fca00078e02ff */
[----:B------:R-:W-:-:S14]  /*0d40*/  R2UR UR9, R63 ;  /* 0x000000003f0972ca */ /* 0x000fdc00000e0000 */
[----:B------:R-:W2:Y:S01]  /*0d50*/  LDCU UR9, c[0x0][UR9+0x2b0] ;  /* 0x00005600090977ac */ /* 0x000ea20008000800 */
[----:B------:R-:W-:Y:S01]  /*0d60*/  NOP ;  /* 0x0000000000007918 */ /* 0x000fe20000000000 */
[----:B------:R-:W-:-:S05]  /*0d70*/  CS2R.32 R63, SR_CgaSize ;  /* 0x00000000003f7805 */ /* 0x000fca0000008a00 */
[----:B------:R-:W-:-:S05]  /*0d80*/  IMAD R63, R63, -0xa0, RZ ;  /* 0xffffff603f3f7824 */ /* 0x000fca00078e02ff */
[----:B------:R-:W-:-:S14]  /*0d90*/  R2UR UR7, R63 ;  /* 0x000000003f0772ca */ /* 0x000fdc00000e0000 */
[----:B------:R-:W3:Y:S01]  /*0da0*/  LDCU UR7, c[0x0][UR7+0x2b4] ;  /* 0x00005680070777ac */ /* 0x000ee20008000800 */
[----:B------:R-:W4:Y:S08]  /*0db0*/  S2UR UR4, SR_CTAID.Y ;  /* 0x00000000000479c3 */ /* 0x000f300000002600 */
[----:B------:R-:W3:Y:S01]  /*0dc0*/  LDC R10, c[0x0][0xb24] ;  /* 0x0002c900ff0a7b82 */ /* 0x000ee20000000800 */
[----:B-1----:R-:W-:-:S02]  /*0dd0*/  I2FP.F32.U32 R63, UR5 ;  /* 0x00000005003f7c45 */ /* 0x002fc40008201000 */
[----:B------:R-:W-:-:S05]  /*0de0*/  CS2R.32 R3, SR_CgaSize ;  /* 0x0000000000037805 */ /* 0x000fca0000008a00 */
[----:B------:R-:W-:-:S06]  /*0df0*/  IMAD R3, R3, -0xa0, RZ ;  /* 0xffffff6003037824 */ /* 0x000fcc00078e02ff */
[----:B------:R-:W1:Y:S01]  /*0e00*/  LDC R3, c[0x0][R3+0x2a0] ;  /* 0x0000a80003037b82 */ /* 0x000e620000000800 */
[----:B------:R-:W-:Y:S01]  /*0e10*/  MOV R15, UR5 ;  /* 0x00000005000f7c02 */ /* 0x000fe20008000f00 */
[----:B--2---:R-:W-:Y:S01]  /*0e20*/  FMUL R63, R63, UR9 ;  /* 0x000000093f3f7c20 */ /* 0x004fe20008400000 */
[----:B----4-:R-:W-:Y:S02]  /*0e30*/  I2FP.F32.U32 R62, UR4 ;  /* 0x00000004003e7c45 */ /* 0x010fe40008201000 */
[----:B------:R-:W-:-:S05]  /*0e40*/  CS2R.32 R2, SR_CgaSize ;  /* 0x0000000000027805 */ /* 0x000fca0000008a00 */
[----:B------:R-:W-:-:S06]  /*0e50*/  IMAD R2, R2, -0xa0, RZ ;  /* 0xffffff6002027824 */ /* 0x000fcc00078e02ff */
[----:B------:R-:W2:Y:S01]  /*0e60*/  LDC R2, c[0x0][R2+0x2a4] ;  /* 0x0000a90002027b82 */ /* 0x000ea20000000800 */
[----:B------:R-:W-:Y:S01]  /*0e70*/  MOV R14, UR4 ;  /* 0x00000004000e7c02 */ /* 0x000fe20008000f00 */
[----:B------:R-:W4:Y:S01]  /*0e80*/  F2I.U32.TRUNC.NTZ R63, R63 ;  /* 0x0000003f003f7305 */ /* 0x000f22000020f000 */
[----:B---3--:R-:W-:-:S05]  /*0e90*/  FMUL R62, R62, UR7 ;  /* 0x000000073e3e7c20 */ /* 0x008fca0008400000 */
[----:B------:R-:W-:Y:S01]  /*0ea0*/  BAR.SYNC.DEFER_BLOCKING 0x0 ;  /* 0x0000000000007b1d */ /* 0x000fe20000010000 */
[----:B------:R-:W-:-:S05]  /*0eb0*/  ISETP.GE.AND P0, PT, R10, 0x1, PT ;  /* 0x000000010a00780c */ /* 0x000fca0003f06270 */
[----:B------:R-:W3:Y:S02]  /*0ec0*/  F2I.U32.TRUNC.NTZ R62, R62 ;  /* 0x0000003e003e7305 */ /* 0x000ee4000020f000 */
[----:B------:R-:W2:Y:S01]  /*0ed0*/  S2UR UR36, SR_CTAID.Z ;  /* 0x00000000002479c3 */ /* 0x000ea20000002700 */
[----:B----4-:R-:W-:-:S05]  /*0ee0*/  IADD3 R63, PT, PT, -R63, RZ, RZ ;  /* 0x000000ff3f3f7210 */ /* 0x010fca0007ffe1ff */
[----:B-1----:R-:W-:Y:S01]  /*0ef0*/  IMAD R63, R3, R63, UR5 ;  /* 0x00000005033f7e24 */ /* 0x002fe2000f8e023f */
[----:B---3--:R-:W-:-:S05]  /*0f00*/  IADD3 R62, PT, PT, -R62, RZ, RZ ;  /* 0x000000ff3e3e7210 */ /* 0x008fca0007ffe1ff */
[----:B--2---:R-:W-:Y:S01]  /*0f10*/  IMAD R62, R2, R62, UR4 ;  /* 0x00000004023e7e24 */ /* 0x004fe2000f8e023e */
[----:B------:R-:W-:Y:S06]  /*0f20*/  @!P0 BRA `(.L_x_15) ;  /* 0x0000000000b88947 */ /* 0x000fec0003800000 */
[----:B------:R-:W1:Y:S01]  /*0f30*/  LDC.64 R4, c[0x0][0xb18] ;  /* 0x0002c600ff047b82 */ /* 0x000e620000000a00 */
[----:B------:R-:W-:-:S07]  /*0f40*/  ISETP.NE.AND P0, PT, R10, 0x1, PT ;  /* 0x000000010a00780c */ /* 0x000fce0003f05270 */
[----:B------:R-:W2:Y:S08]  /*0f50*/  LDC R9, c[0x0][0xb0c] ;  /* 0x0002c300ff097b82 */ /* 0x000eb00000000800 */
[----:B------:R-:W3:Y:S08]  /*0f60*/  LDC R12, c[0x0][0x370] ;  /* 0x0000dc00ff0c7b82 */ /* 0x000ef00000000800 */
[----:B------:R-:W4:Y:S01]  /*0f70*/  LDC R11, c[0x0][0x374] ;  /* 0x0000dd00ff0b7b82 */ /* 0x000f220000000800 */
[----:B-1----:R-:W-:-:S07]  /*0f80*/  ISETP.NE.AND P1, PT, R4, 0x1, PT ;  /* 0x000000010400780c */ /* 0x002fce0003f25270 */
[----:B------:R-:W3:Y:S01]  /*0f90*/  LDC.64 R6, c[0x0][0xb10] ;  /* 0x0002c400ff067b82 */ /* 0x000ee20000000a00 */
[----:B--2---:R-:W-:-:S07]  /*0fa0*/  ISETP.NE.AND P2, PT, R9, 0x1, PT ;  /* 0x000000010900780c */ /* 0x004fce0003f45270 */
[----:B------:R-:W1:Y:S08]  /*0fb0*/  LDC R8, c[0x0][0xb20] ;  /* 0x0002c800ff087b82 */ /* 0x000e700000000800 */
[----:B------:R-:W2:Y:S01]  /*0fc0*/  LDC.64 R2, c[0x0][0xb28] ;  /* 0x0002ca00ff027b82 */ /* 0x000ea20000000a00 */
[----:B----4-:R-:W-:-:S04]  /*0fd0*/  IMAD.HI.U32 R13, R11, R5, RZ ;  /* 0x000000050b0d7227 */ /* 0x010fc800078e00ff */
[----:B------:R-:W-:-:S04]  /*0fe0*/  IMAD.HI.U32 R5, R14, R5, RZ ;  /* 0x000000050e057227 */ /* 0x000fc800078e00ff */
[----:B---3--:R-:W-:-:S05]  /*0ff0*/  IMAD.HI.U32 R16, R12, R6, RZ ;  /* 0x000000060c107227 */ /* 0x008fca00078e00ff */
[-C--:B------:R-:W-:Y:S01]  /*1000*/  @P2 SHF.R.U32.HI R12, RZ, R7.reuse, R16 ;  /* 0x00000007ff0c2219 */ /* 0x080fe20000011610 */
[----:B------:R-:W-:Y:S01]  /*1010*/  IMAD.HI.U32 R16, R15, R6, RZ ;  /* 0x000000060f107227 */ /* 0x000fe200078e00ff */
[-C--:B-1----:R-:W-:Y:S02]  /*1020*/  @P1 SHF.R.U32.HI R11, RZ, R8.reuse, R13 ;  /* 0x00000008ff0b1219 */ /* 0x082fe4000001160d */
[----:B------:R-:W-:Y:S02]  /*1030*/  SHF.R.U32.HI R5, RZ, R8, R5 ;  /* 0x00000008ff057219 */ /* 0x000fe40000011605 */
[----:B------:R-:W-:Y:S02]  /*1040*/  SHF.R.U32.HI R16, RZ, R7, R16 ;  /* 0x00000007ff107219 */ /* 0x000fe40000011610 */
[----:B------:R-:W-:Y:S01]  /*1050*/  SEL R5, R14, R5, !P1 ;  /* 0x000000050e057207 */ /* 0x000fe20004800000 */
[----:B--2---:R-:W-:Y:S01]  /*1060*/  IMAD.HI.U32 R13, R11, R2, RZ ;  /* 0x000000020b0d7227 */ /* 0x004fe200078e00ff */
[----:B------:R-:W-:-:S03]  /*1070*/  SEL R16, R15, R16, !P2 ;  /* 0x000000100f107207 */ /* 0x000fc60005000000 */
[----:B------:R-:W-:Y:S01]  /*1080*/  IMAD.HI.U32 R6, R12, R2, RZ ;  /* 0x000000020c067227 */ /* 0x000fe200078e00ff */
[----:B------:R-:W-:-:S04]  /*1090*/  @P0 SHF.R.U32.HI R11, RZ, R3, R13 ;  /* 0x00000003ff0b0219 */ /* 0x000fc8000001160d */
[----:B------:R-:W-:Y:S01]  /*10a0*/  @P0 SHF.R.U32.HI R12, RZ, R3, R6 ;  /* 0x00000003ff0c0219 */ /* 0x000fe20000011606 */
[----:B------:R-:W-:-:S04]  /*10b0*/  IMAD R11, R11, R10, RZ ;  /* 0x0000000a0b0b7224 */ /* 0x000fc800078e02ff */
[----:B------:R-:W-:Y:S01]  /*10c0*/  IMAD R6, R12, R10, RZ ;  /* 0x0000000a0c067224 */ /* 0x000fe200078e02ff */
[----:B------:R-:W-:-:S04]  /*10d0*/  ISETP.GE.AND P1, PT, R5, R11, PT ;  /* 0x0000000b0500720c */ /* 0x000fc80003f26270 */
[----:B------:R-:W-:Y:S01]  /*10e0*/  ISETP.GE.OR P1, PT, R16, R6, P1 ;  /* 0x000000061000720c */ /* 0x000fe20000f26670 */
[----:B------:R-:W-:-:S05]  /*10f0*/  IMAD.HI.U32 R6, R5, R2, RZ ;  /* 0x0000000205067227 */ /* 0x000fca00078e00ff */
[----:B------:R-:W-:-:S04]  /*1100*/  SHF.R.U32.HI R6, RZ, R3, R6 ;  /* 0x00000003ff067219 */ /* 0x000fc80000011606 */
[----:B------:R-:W-:-:S03]  /*1110*/  SEL R6, R5, R6, !P0 ;  /* 0x0000000605067207 */ /* 0x000fc60004000000 */
[----:B------:R-:W-:Y:S01]  /*1120*/  @!P1 IMAD.HI.U32 R7, R16, R2, RZ ;  /* 0x0000000210079227 */ /* 0x000fe200078e00ff */
[----:B------:R-:W-:-:S04]  /*1130*/  IADD3 R2, PT, PT, -R6, RZ, RZ ;  /* 0x000000ff06027210 */ /* 0x000fc80007ffe1ff */
[----:B------:R-:W-:Y:S01]  /*1140*/  @!P1 SHF.R.U32.HI R3, RZ, R3, R7 ;  /* 0x00000003ff039219 */ /* 0x000fe20000011607 */
[----:B------:R-:W-:Y:S01]  /*1150*/  IMAD R2, R10, R2, R5 ;  /* 0x000000020a027224 */ /* 0x000fe200078e0205 */
[----:B------:R-:W-:Y:S02]  /*1160*/  IADD3 R7, PT, PT, -R5, RZ, RZ ;  /* 0x000000ff05077210 */ /* 0x000fe40007ffe1ff */
[----:B------:R-:W-:-:S03]  /*1170*/  @!P1 SEL R3, R16, R3, !P0 ;  /* 0x0000000310039207 */ /* 0x000fc60004000000 */
[----:B------:R-:W-:Y:S02]  /*1180*/  IMAD R7, R4, R7, R14 ;  /* 0x0000000704077224 */ /* 0x000fe400078e020e */
[--C-:B------:R-:W-:Y:S02]  /*1190*/  @!P1 IMAD.IADD R6, R6, 0x1, -R3.reuse ;  /* 0x0000000106069824 */ /* 0x100fe400078e0a03 */
[----:B------:R-:W-:Y:S01]  /*11a0*/  @!P1 IMAD R3, R2, R12, R3 ;  /* 0x0000000c02039224 */ /* 0x000fe200078e0203 */
[----:B------:R-:W-:Y:S01]  /*11b0*/  IADD3 R2, PT, PT, -R16, RZ, RZ ;  /* 0x000000ff10027210 */ /* 0x000fe20007ffe1ff */
[----:B------:R-:W-:Y:S02]  /*11c0*/  @!P1 IMAD R5, R6, R10, R16 ;  /* 0x0000000a06059224 */ /* 0x000fe400078e0210 */
[----:B------:R-:W-:Y:S02]  /*11d0*/  @!P1 IMAD.MOV.U32 R16, RZ, RZ, R3 ;  /* 0x000000ffff109224 */ /* 0x000fe400078e0003 */
[----:B------:R-:W-:-:S02]  /*11e0*/  IMAD R2, R9, R2, R15 ;  /* 0x0000000209027224 */ /* 0x000fc400078e020f */
[----:B------:R-:W-:Y:S02]  /*11f0*/  IMAD R14, R5, R4, R7 ;  /* 0x00000004050e7224 */ /* 0x000fe400078e0207 */
[----:B------:R-:W-:Y:S02]  /*1200*/  IMAD R15, R16, R9, R2 ;  /* 0x00000009100f7224 */ /* 0x000fe400078e0202 */
.L_x_15:
[----:B------:R-:W1:Y:S01]  /*1210*/  LDCU UR4, c[0x0][0xb30] ;  /* 0x00016600ff0477ac */ /* 0x000e620008000800 */
[----:B------:R-:W2:Y:S08]  /*1220*/  S2UR UR37, SR_CgaCtaId ;  /* 0x00000000002579c3 */ /* 0x000eb00000008800 */
[----:B------:R-:W3:Y:S01]  /*1230*/  LDC R26, c[0x0][0xb24] ;  /* 0x0002c900ff1a7b82 */ /* 0x000ee20000000800 */
[----:B-1----:R-:W-:-:S09]  /*1240*/  UISETP.NE.AND UP1, UPT, UR4, 0x1, UPT ;  /* 0x000000010400788c */ /* 0x002fd2000bf25270 */
[----:B--2---:R-:W-:Y:S05]  /*1250*/  BRA.U UP1, `(.L_x_16) ;  /* 0x0000000101407547 */ /* 0x004fea000b800000 */
[----:B------:R-:W1:Y:S08]  /*1260*/  LDC.64 R4, c[0x0][0xb10] ;  /* 0x0002c400ff047b82 */ /* 0x000e700000000a00 */
[----:B------:R-:W2:Y:S08]  /*1270*/  LDC.64 R2, c[0x0][0xb18] ;  /* 0x0002c600ff027b82 */ /* 0x000eb00000000a00 */
[----:B------:R-:W4:Y:S08]  /*1280*/  LDC R6, c[0x0][0xb20] ;  /* 0x0002c800ff067b82 */ /* 0x000f300000000800 */
[----:B------:R-:W3:Y:S01]  /*1290*/  LDC R7, c[0x0][0xb0c] ;  /* 0x0002c300ff077b82 */ /* 0x000ee20000000800 */
[----:B-1----:R-:W-:-:S05]  /*12a0*/  IMAD.HI.U32 R4, R15, R4, RZ ;  /* 0x000000040f047227 */ /* 0x002fca00078e00ff */
[----:B------:R-:W-:Y:S01]  /*12b0*/  SHF.R.U32.HI R4, RZ, R5, R4 ;  /* 0x00000005ff047219 */ /* 0x000fe20000011604 */
[----:B--2---:R-:W-:Y:S01]  /*12c0*/  IMAD.HI.U32 R3, R14, R3, RZ ;  /* 0x000000030e037227 */ /* 0x004fe200078e00ff */
[----:B------:R-:W-:-:S04]  /*12d0*/  ISETP.NE.AND P0, PT, R2, 0x1, PT ;  /* 0x000000010200780c */ /* 0x000fc80003f05270 */
[----:B----4-:R-:W-:-:S04]  /*12e0*/  SHF.R.U32.HI R3, RZ, R6, R3 ;  /* 0x00000006ff037219 */ /* 0x010fc80000011603 */
[----:B------:R-:W-:Y:S02]  /*12f0*/  SEL R3, R14, R3, !P0 ;  /* 0x000000030e037207 */ /* 0x000fe40004000000 */
[----:B---3--:R-:W-:-:S04]  /*1300*/  ISETP.NE.AND P1, PT, R7, 0x1, PT ;  /* 0x000000010700780c */ /* 0x008fc80003f25270 */
[----:B------:R-:W-:-:S05]  /*1310*/  SEL R4, R15, R4, !P1 ;  /* 0x000000040f047207 */ /* 0x000fca0004800000 */
[----:B------:R-:W-:Y:S02]  /*1320*/  IMAD.IADD R5, R3, 0x1, -R4 ;  /* 0x0000000103057824 */ /* 0x000fe400078e0a04 */
[----:B------:R-:W-:Y:S02]  /*1330*/  IMAD.IADD R3, R4, 0x1, -R3 ;  /* 0x0000000104037824 */ /* 0x000fe400078e0a03 */
[----:B------:R-:W-:Y:S02]  /*1340*/  IMAD R15, R5, R7, R15 ;  /* 0x00000007050f7224 */ /* 0x000fe400078e020f */
[----:B------:R-:W-:-:S07]  /*1350*/  IMAD R14, R3, R2, R14 ;  /* 0x00000002030e7224 */ /* 0x000fce00078e020e */
.L_x_16:
[----:B------:R-:W-:Y:S01]  /*1360*/  BAR.SYNC.DEFER_BLOCKING 0x0 ;  /* 0x0000000000007b1d */ /* 0x000fe20000010000 */
[----:B------:R-:W-:Y:S01]  /*1370*/  UISETP.NE.AND UP1, UPT, UR8, 0x2, UPT ;  /* 0x000000020800788c */ /* 0x000fe2000bf25270 */
[----:B------:R-:W-:Y:S02]  /*1380*/  ISETP.NE.OR P5, PT, R0, 0x2, !P5 ;  /* 0x000000020000780c */ /* 0x000fe40006fa5670 */
[----:B------:R-:W-:-:S06]  /*1390*/  LOP3.LUT R2, R77, 0x1f, RZ, 0xc0, !PT ;  /* 0x0000001f4d027812 */ /* 0x000fcc00078ec0ff */
[----:B------:R-:W-:Y:S05]  /*13a0*/  BRA.U UP1, `(.L_x_17) ;  /* 0x0000001101b47547 */ /* 0x000fea000b800000 */
[----:B------:R-:W1:Y:S01]  /*13b0*/  LDCU UR13, c[0x0][0x38c] ;  /* 0x00007180ff0d77ac */ /* 0x000e620008000800 */
[----:B------:R-:W2:Y:S01]  /*13c0*/  LDC R8, c[0x0][0x370] ;  /* 0x0000dc00ff087b82 */ /* 0x000ea20000000800 */
[----:B------:R-:W-:Y:S01]  /*13d0*/  PLOP3.LUT P1, PT, PT, PT, UP2, 0x80, 0x8 ;  /* 0x000000000008781c */ /* 0x000fe20003f2f028 */
[----:B------:R-:W-:Y:S01]  /*13e0*/  IMAD.MOV.U32 R17, RZ, RZ, 0x1 ;  /* 0x00000001ff117424 */ /* 0x000fe200078e00ff */
[----:B------:R-:W-:Y:S01]  /*13f0*/  ISETP.EQ.OR P4, PT, R2, RZ, P5 ;  /* 0x000000ff0200720c */ /* 0x000fe20002f82670 */
[----:B------:R-:W-:Y:S01]  /*1400*/  IMAD.MOV.U32 R16, RZ, RZ, RZ ;  /* 0x000000ffff107224 */ /* 0x000fe200078e00ff */
[----:B------:R-:W-:Y:S02]  /*1410*/  PLOP3.LUT P1, PT, P1, PT, PT, 0x8, 0x80 ;  /* 0x000000000080781c */ /* 0x000fe40000f2e170 */
[----:B------:R-:W-:Y:S01]  /*1420*/  CS2R R12, SRZ ;  /* 0x00000000000c7805 */ /* 0x000fe2000001ff00 */
[----:B------:R-:W-:Y:S01]  /*1430*/  IMAD.MOV.U32 R11, RZ, RZ, 0x1 ;  /* 0x00000001ff0b7424 */ /* 0x000fe200078e00ff */
[----:B------:R-:W4:Y:S01]  /*1440*/  LDC R0, c[0x0][0x374] ;  /* 0x0000dd00ff007b82 */ /* 0x000f220000000800 */
[----:B------:R-:W2:Y:S01]  /*1450*/  LDCU.64 UR22, c[0x0][0x348] ;  /* 0x00006900ff1677ac */ /* 0x000ea20008000a00 */
[----:B------:R-:W-:Y:S01]  /*1460*/  UMOV UR6, URZ ;  /* 0x000000ff00067c82 */ /* 0x000fe20008000000 */
[----:B-1----:R-:W-:-:S04]  /*1470*/  UIADD3 UR5, UPT, UPT, UR13, 0x3f, URZ ;  /* 0x0000003f0d057890 */ /* 0x002fc8000fffe0ff */
[----:B------:R-:W-:-:S04]  /*1480*/  USHF.R.S32.HI UR4, URZ, 0x1f, UR5 ;  /* 0x0000001fff047899 */ /* 0x000fc80008011405 */
[----:B------:R-:W-:-:S04]  /*1490*/  ULEA.HI UR4, UR4, UR5, URZ, 0x6 ;  /* 0x0000000504047291 */ /* 0x000fc8000f8f30ff */
[----:B------:R-:W-:Y:S02]  /*14a0*/  USHF.R.S32.HI UR15, URZ, 0x6, UR4 ;  /* 0x00000006ff0f7899 */ /* 0x000fe40008011404 */
[----:B------:R-:W-:Y:S02]  /*14b0*/  UIADD3 UR4, UPT, UPT, UR13, -0x1, URZ ;  /* 0xffffffff0d047890 */ /* 0x000fe4000fffe0ff */
[----:B------:R-:W-:Y:S02]  /*14c0*/  UISETP.LT.U32.AND UP0, UPT, UR15, 0x4, UPT ;  /* 0x000000040f00788c */ /* 0x000fe4000bf01070 */
[----:B------:R-:W-:Y:S02]  /*14d0*/  UISETP.GE.U32.AND UP1, UPT, UR4, -0x7f, UPT ;  /* 0xffffff810400788c */ /* 0x000fe4000bf26070 */
[----:B------:R-:W-:Y:S02]  /*14e0*/  USEL UR14, UR15, 0x4, UP0 ;  /* 0x000000040f0e7887 */ /* 0x000fe40008000000 */
[----:B------:R-:W-:-:S02]  /*14f0*/  UIADD3 UR13, UPT, UPT, UR13, 0x7e, URZ ;  /* 0x0000007e0d0d7890 */ /* 0x000fc4000fffe0ff */
[----:B------:R-:W-:Y:S02]  /*1500*/  UIADD3 UR5, UPT, UPT, UR14, -0x1, URZ ;  /* 0xffffffff0e057890 */ /* 0x000fe4000fffe0ff */
[----:B------:R-:W-:-:S03]  /*1510*/  UIADD3 UR7, UPT, UPT, UR15, -UR14, URZ ;  /* 0x8000000e0f077290 */ /* 0x000fc6000fffe0ff */
[----:B------:R-:W-:-:S04]  /*1520*/  @UP1 UIADD3 UR5, UPT, UPT, UR14, URZ, URZ ;  /* 0x000000ff0e051290 */ /* 0x000fc8000fffe0ff */
[----:B--2---:R-:W-:-:S12]  /*1530*/  UIADD3 UR5, UPT, UPT, UR5, 0x1, URZ ;  /* 0x0000000105057890 */ /* 0x004fd8000fffe0ff */
.L_x_35:
[----:B------:R-:W-:Y:S01]  /*1540*/  UISETP.NE.AND UP0, UPT, UR37, URZ, UPT ;  /* 0x000000ff2500728c */ /* 0x000fe2000bf05270 */
[----:B------:R-:W1:Y:S08]  /*1550*/  S2UR UR37, SR_CgaCtaId ;  /* 0x00000000002579c3 */ /* 0x000e700000008800 */
[----:B------:R-:W-:Y:S05]  /*1560*/  BRA.U UP0, `(.L_x_18) ;  /* 0x0000000100347547 */ /* 0x000fea000b800000 */
[----:B------:R-:W2:Y:S01]  /*1570*/  S2R R2, SR_CgaCtaId ;  /* 0x0000000000027919 */ /* 0x000ea20000008800 */
[----:B------:R-:W-:-:S04]  /*1580*/  MOV R3, 0x400 ;  /* 0x0000040000037802 */ /* 0x000fc80000000f00 */
[----:B--2---:R-:W-:Y:S02]  /*1590*/  LEA R2, R2, R3, 0x18 ;  /* 0x0000000302027211 */ /* 0x004fe400078ec0ff */
[----:B------:R-:W-:-:S03]  /*15a0*/  SHF.L.U32 R3, R11, 0x1f, RZ ;  /* 0x0000001f0b037819 */ /* 0x000fc600000006ff */
[----:B------:R-:W-:-:S04]  /*15b0*/  IMAD R2, R12, 0x8, R2 ;  /* 0x000000080c027824 */ /* 0x000fc800078e0202 */
[----:B------:R-:W2:Y:S02]  /*15c0*/  SYNCS.PHASECHK.TRANS64.TRYWAIT P0, [R2+URZ+0x100], R3 ;  /* 0x00010003020075a7 */ /* 0x000ea400080011ff */
[----:B--2---:R-:W-:Y:S05]  /*15d0*/  @!P0 BRA `(.L_x_19) ;  /* 0x0000006400e88947 */ /* 0x004fea0003800000 */
.L_x_131:
[----:B------:R-:W-:Y:S01]  /*15e0*/  VIADD R12, R12, 0x1 ;  /* 0x000000010c0c7836 */ /* 0x000fe20000000000 */
[----:B------:R2:W-:Y:S04]  /*15f0*/  SYNCS.ARRIVE.TRANS64.A1T0 RZ, [R2+URZ+0xf0], RZ ;  /* 0x0000f0ff02ff79a7 */ /* 0x0005e800081000ff */
[----:B------:R-:W-:-:S04]  /*1600*/  ISETP.NE.AND P0, PT, R12, 0x2, PT ;  /* 0x000000020c00780c */ /* 0x000fc80003f05270 */
[----:B------:R-:W-:Y:S02]  /*1610*/  SEL R12, R12, RZ, P0 ;  /* 0x000000ff0c0c7207 */ /* 0x000fe40000000000 */
[----:B--2---:R-:W-:-:S04]  /*1620*/  SEL R2, RZ, 0x1, P0 ;  /* 0x00000001ff027807 */ /* 0x004fc80000000000 */
[----:B------:R-:W-:-:S07]  /*1630*/  LOP3.LUT R11, R11, R2, RZ, 0x3c, !PT ;  /* 0x000000020b0b7212 */ /* 0x000fce00078e3cff */
.L_x_18:
[----:B------:R-:W-:Y:S01]  /*1640*/  UMOV UR4, 0x400 ;  /* 0x0000040000047882 */ /* 0x000fe20000000000 */
[----:B------:R-:W-:Y:S01]  /*1650*/  SHF.L.U32 R2, R17, 0x1f, RZ ;  /* 0x0000001f11027819 */ /* 0x000fe200000006ff */
[----:B-1----:R-:W-:Y:S01]  /*1660*/  ULEA UR4, UR37, UR4, 0x18 ;  /* 0x0000000425047291 */ /* 0x002fe2000f8ec0ff */
[----:B------:R-:W-:Y:S01]  /*1670*/  R2UR UR35, R15 ;  /* 0x000000000f2372ca */ /* 0x000fe200000e0000 */
[----:B------:R-:W-:Y:S01]  /*1680*/  UISETP.GE.U32.AND UP0, UPT, UR13, 0x7f, UPT ;  /* 0x0000007f0d00788c */ /* 0x000fe2000bf06070 */
[----:B------:R-:W-:Y:S01]  /*1690*/  R2UR UR19, R14 ;  /* 0x000000000e1372ca */ /* 0x000fe200000e0000 */
[----:B------:R-:W-:Y:S01]  /*16a0*/  ULEA UR8, UR6, UR4, 0x3 ;  /* 0x0000000406087291 */ /* 0x000fe2000f8e18ff */
[----:B------:R-:W-:-:S08]  /*16b0*/  UMOV UR29, URZ ;  /* 0x000000ff001d7c82 */ /* 0x000fd00008000000 */
[----:B------:R1:W2:Y:S01]  /*16c0*/  SYNCS.PHASECHK.TRANS64.TRYWAIT P0, [UR8+0x20], R2 ;  /* 0x00002002ff0075a7 */ /* 0x0002a20008001108 */
[----:B------:R-:W-:Y:S02]  /*16d0*/  USHF.L.U32 UR35, UR35, 0x6, URZ ;  /* 0x0000000623237899 */ /* 0x000fe400080006ff */
[----:B------:R-:W-:Y:S01]  /*16e0*/  USHF.L.U32 UR19, UR19, 0x7, URZ ;  /* 0x0000000713137899 */ /* 0x000fe200080006ff */
[----:B------:R-:W-:Y:S11]  /*16f0*/  BRA.U !UP0, `(.L_x_20) ;  /* 0x0000000108d87547 */ /* 0x000ff6000b800000 */
[----:B------:R-:W-:Y:S01]  /*1700*/  UMOV UR21, URZ ;  /* 0x000000ff00157c82 */ /* 0x000fe20008000000 */
[----:B------:R-:W-:-:S05]  /*1710*/  UMOV UR42, UR6 ;  /* 0x00000006002a7c82 */ /* 0x000fca0008000000 */
.L_x_25:
[----:B-1----:R-:W-:Y:S01]  /*1720*/  ULEA UR33, UR42, UR4, 0x3 ;  /* 0x000000042a217291 */ /* 0x002fe2000f8e18ff */
[----:B--2---:R-:W-:Y:S01]  /*1730*/  @!P5 MOV R3, 0xc000 ;  /* 0x0000c0000003d802 */ /* 0x004fe20000000f00 */
[----:B--2---:R-:W-:Y:S10]  /*1740*/  @P0 BRA `(.L_x_21) ;  /* 0x00000000000c0947 */ /* 0x004ff40003800000 */
[----:B------:R-:W-:-:S04]  /*1750*/  SHF.L.U32 R4, R17, 0x1f, RZ ;  /* 0x0000001f11047819 */ /* 0x000fc800000006ff */
[----:B------:R-:W2:Y:S02]  /*1760*/  SYNCS.PHASECHK.TRANS64.TRYWAIT P0, [UR33+0x20], R4 ;  /* 0x00002004ff0075a7 */ /* 0x000ea40008001121 */
[----:B--2---:R-:W-:Y:S05]  /*1770*/  @!P0 BRA `(.L_x_22) ;  /* 0x0000006400948947 */ /* 0x004fea0003800000 */
.L_x_21:
[----:B------:R2:W-:Y:S01]  /*1780*/  @!P5 SYNCS.ARRIVE.TRANS64 RZ, [UR33], R3 ;  /* 0x00000003ffffd9a7 */ /* 0x0005e20008000021 */
[----:B------:R-:W-:Y:S04]  /*1790*/  BSSY.RECONVERGENT B0, `(.L_x_23) ;  /* 0x0000003000007945 */ /* 0x000fe80003800200 */
[----:B------:R-:W-:Y:S05]  /*17a0*/  @P4 BRA `(.L_x_24) ;  /* 0x0000000000044947 */ /* 0x000fea0003800000 */
[----:B------:R-:W-:Y:S05]  /*17b0*/  BPT.TRAP 0x1 ;  /* 0x000000040000795c */ /* 0x000fea0000300000 */
.L_x_24:
[----:B------:R-:W-:Y:S05]  /*17c0*/  BSYNC.RECONVERGENT B0 ;  /* 0x0000000000007941 */ /* 0x000fea0003800200 */
.L_x_23:
[----:B------:R-:W-:Y:S02]  /*17d0*/  UIADD3 UR6, UPT, UPT, UR42, 0x1, URZ ;  /* 0x000000012a067890 */ /* 0x000fe4000fffe0ff */
[----:B------:R-:W-:Y:S02]  /*17e0*/  ULEA UR24, UR42, UR4, 0xe ;  /* 0x000000042a187291 */ /* 0x000fe4000f8e70ff */
[----:B------:R-:W-:Y:S02]  /*17f0*/  UISETP.NE.AND UP0, UPT, UR6, 0x4, UPT ;  /* 0x000000040600788c */ /* 0x000fe4000bf05270 */
[----:B------:R-:W-:Y:S02]  /*1800*/  UIADD3 UR40, UP1, UPT, UR22, 0x80, URZ ;  /* 0x0000008016287890 */ /* 0x000fe4000ff3e0ff */
[----:B------:R-:W-:Y:S02]  /*1810*/  USEL UR9, URZ, 0x1, UP0 ;  /* 0x00000001ff097887 */ /* 0x000fe40008000000 */
[----:B------:R-:W-:-:S02]  /*1820*/  USEL UR6, UR6, URZ, UP0 ;  /* 0x000000ff06067287 */ /* 0x000fc40008000000 */
[----:B------:R-:W-:Y:S02]  /*1830*/  USHF.L.U32 UR34, UR21, 0x6, URZ ;  /* 0x0000000615227899 */ /* 0x000fe400080006ff */
[----:B------:R-:W-:Y:S01]  /*1840*/  ULEA UR8, UR6, UR4, 0x3 ;  /* 0x0000000406087291 */ /* 0x000fe2000f8e18ff */
[----:B------:R-:W-:Y:S01]  /*1850*/  LOP3.LUT R17, R17, UR9, RZ, 0x3c, !PT ;  /* 0x0000000911117c12 */ /* 0x000fe2000f8e3cff */
[----:B------:R-:W-:Y:S02]  /*1860*/  UIADD3 UR38, UP0, UPT, UR22, 0x180, URZ ;  /* 0x0000018016267890 */ /* 0x000fe4000ff1e0ff */
[----:B------:R-:W-:Y:S01]  /*1870*/  UIADD3.X UR41, UPT, UPT, URZ, UR23, URZ, UP1, !UPT ;  /* 0x00000017ff297290 */ /* 0x000fe20008ffe4ff */
[----:B-1----:R-:W-:Y:S01]  /*1880*/  SHF.L.U32 R2, R17, 0x1f, RZ ;  /* 0x0000001f11027819 */ /* 0x002fe200000006ff */
[----:B------:R-:W-:Y:S02]  /*1890*/  UIADD3 UR32, UPT, UPT, UR24, 0x8800, URZ ;  /* 0x0000880018207890 */ /* 0x000fe4000fffe0ff */
[----:B------:R-:W-:Y:S01]  /*18a0*/  UIADD3 UR26, UPT, UPT, UR34, 0x20, URZ ;  /* 0x00000020221a7890 */ /* 0x000fe2000fffe0ff */
[----:B------:R1:W1:Y:S01]  /*18b0*/  SYNCS.PHASECHK.TRANS64.TRYWAIT P0, [UR8+0x20], R2 ;  /* 0x00002002ff0075a7 */ /* 0x0002620008001108 */
[----:B------:R-:W-:-:S02]  /*18c0*/  ULEA UR8, UR42, UR4, 0xf ;  /* 0x000000042a087291 */ /* 0x000fc4000f8e78ff */
[----:B------:R-:W-:Y:S02]  /*18d0*/  UIADD3 UR24, UPT, UPT, UR24, 0xa800, URZ ;  /* 0x0000a80018187890 */ /* 0x000fe4000fffe0ff */
[----:B------:R-:W-:Y:S02]  /*18e0*/  UIADD3.X UR39, UPT, UPT, URZ, UR23, URZ, UP0, !UPT ;  /* 0x00000017ff277290 */ /* 0x000fe400087fe4ff */
[----:B------:R-:W-:Y:S02]  /*18f0*/  UIADD3 UR16, UPT, UPT, UR8, 0x18800, URZ ;  /* 0x0001880008107890 */ /* 0x000fe4000fffe0ff */
[----:B------:R-:W-:Y:S01]  /*1900*/  UIADD3 UR8, UPT, UPT, UR8, 0x1c800, URZ ;  /* 0x0001c80008087890 */ /* 0x000fe2000fffe0ff */
[----:B------:R-:W-:Y:S01]  /*1910*/  UMOV UR30, 0x0 ;  /* 0x00000000001e7882 */ /* 0x000fe20000000000 */
[----:B------:R-:W-:Y:S01]  /*1920*/  UMOV UR31, 0x10000000 ;  /* 0x10000000001f7882 */ /* 0x000fe20000000000 */
[----:B------:R-:W-:Y:S01]  /*1930*/  UMOV UR25, UR33 ;  /* 0x0000002100197c82 */ /* 0x000fe20008000000 */
[----:B------:R-:W-:Y:S01]  /*1940*/  UMOV UR27, UR35 ;  /* 0x00000023001b7c82 */ /* 0x000fe20008000000 */
[----:B------:R-:W-:Y:S01]  /*1950*/  UMOV UR28, UR36 ;  /* 0x00000024001c7c82 */ /* 0x000fe20008000000 */
[----:B------:R-:W-:Y:S01]  /*1960*/  UMOV UR17, UR33 ;  /* 0x0000002100117c82 */ /* 0x000fe20008000000 */
[----:B------:R-:W-:Y:S01]  /*1970*/  UMOV UR20, UR36 ;  /* 0x0000002400147c82 */ /* 0x000fe20008000000 */
[----:B------:R-:W-:Y:S01]  /*1980*/  UMOV UR18, UR34 ;  /* 0x0000002200127c82 */ /* 0x000fe20008000000 */
[----:B------:R1:W-:Y:S01]  /*1990*/  UTMALDG.3D [UR32], [UR40], desc[UR30] ;  /* 0x00001e20280075b4 */ /* 0x0003e20008011000 */
[----:B------:R-:W-:Y:S01]  /*19a0*/  UMOV UR11, UR19 ;  /* 0x00000013000b7c82 */ /* 0x000fe20008000000 */
[----:B------:R-:W-:Y:S01]  /*19b0*/  UMOV UR12, UR36 ;  /* 0x00000024000c7c82 */ /* 0x000fe20008000000 */
[----:B------:R-:W-:Y:S01]  /*19c0*/  UMOV UR9, UR33 ;  /* 0x0000002100097c82 */ /* 0x000fe20008000000 */
[----:B------:R-:W-:Y:S01]  /*19d0*/  UMOV UR10, UR26 ;  /* 0x0000001a000a7c82 */ /* 0x000fe20008000000 */
[----:B------:R-:W-:Y:S01]  /*19e0*/  UIADD3 UR21, UPT, UPT, UR21, 0x1, URZ ;  /* 0x0000000115157890 */ /* 0x000fe2000fffe0ff */
[----:B------:R-:W-:Y:S01]  /*19f0*/  UMOV UR29, UR5 ;  /* 0x00000005001d7c82 */ /* 0x000fe20008000000 */
[----:B------:R1:W-:Y:S02]  /*1a00*/  UTMALDG.3D [UR24], [UR40], desc[UR30] ;  /* 0x00001e18280075b4 */ /* 0x0003e40008011000 */
[----:B------:R-:W-:Y:S01]  /*1a10*/  UISETP.NE.AND UP0, UPT, UR21, UR5, UPT ;  /* 0x000000051500728c */ /* 0x000fe2000bf05270 */
[----:B------:R-:W-:Y:S01]  /*1a20*/  UMOV UR42, UR6 ;  /* 0x00000006002a7c82 */ /* 0x000fe20008000000 */
[----:B------:R1:W-:Y:S01]  /*1a30*/  UTMALDG.3D [UR16], [UR38], desc[UR30] ;  /* 0x00001e10260075b4 */ /* 0x0003e20008011000 */
[----:B------:R1:W-:Y:S06]  /*1a40*/  UTMALDG.3D [UR8], [UR38], desc[UR30] ;  /* 0x00001e08260075b4 */ /* 0x0003ec0008011000 */
[----:B------:R-:W-:Y:S05]  /*1a50*/  BRA.U UP0, `(.L_x_25) ;  /* 0xfffffffd00307547 */ /* 0x000fea000b83ffff */
.L_x_20:
[----:B-1----:R-:W-:Y:S01]  /*1a60*/  ULEA UR8, UR6, UR4, 0x3 ;  /* 0x0000000406087291 */ /* 0x002fe2000f8e18ff */
[----:B------:R-:W-:Y:S01]  /*1a70*/  SHF.L.U32 R2, R17, 0x1f, RZ ;  /* 0x0000001f11027819 */ /* 0x000fe200000006ff */
[----:B------:R-:W-:Y:S01]  /*1a80*/  @!P1 SYNCS.ARRIVE.TRANS64.A1T0 RZ, [UR4+0x88], RZ ;  /* 0x000088ffffff99a7 */ /* 0x000fe20008100004 */
[----:B------:R-:W-:-:S06]  /*1a90*/  UISETP.GT.AND UP0, UPT, UR15, UR14, UPT ;  /* 0x0000000e0f00728c */ /* 0x000fcc000bf04270 */
[----:B--2---:R1:W2:Y:S03]  /*1aa0*/  SYNCS.PHASECHK.TRANS64.TRYWAIT P0, [UR8+0x20], R2 ;  /* 0x00002002ff0075a7 */ /* 0x0042a60008001108 */
[----:B------:R-:W-:Y:S05]  /*1ab0*/  BRA.U !UP0, `(.L_x_26) ;  /* 0x0000000108d47547 */ /* 0x000fea000b800000 */
[----:B------:R-:W-:Y:S01]  /*1ac0*/  UIADD3 UR21, UPT, UPT, UR7, UR29, URZ ;  /* 0x0000001d07157290 */ /* 0x000fe2000fffe0ff */
[----:B------:R-:W-:-:S11]  /*1ad0*/  UMOV UR42, UR6 ;  /* 0x00000006002a7c82 */ /* 0x000fd60008000000 */
.L_x_31:
[----:B-1----:R-:W-:Y:S01]  /*1ae0*/  ULEA UR33, UR42, UR4, 0x3 ;  /* 0x000000042a217291 */ /* 0x002fe2000f8e18ff */
[----:B--2---:R-:W-:Y:S01]  /*1af0*/  @!P5 MOV R3, 0xc000 ;  /* 0x0000c0000003d802 */ /* 0x004fe20000000f00 */
[----:B--2---:R-:W-:Y:S10]  /*1b00*/  @P0 BRA `(.L_x_27) ;  /* 0x00000000000c0947 */ /* 0x004ff40003800000 */
[----:B------:R-:W-:-:S04]  /*1b10*/  SHF.L.U32 R4, R17, 0x1f, RZ ;  /* 0x0000001f11047819 */ /* 0x000fc800000006ff */
[----:B------:R-:W2:Y:S02]  /*1b20*/  SYNCS.PHASECHK.TRANS64.TRYWAIT P0, [UR33+0x20], R4 ;  /* 0x00002004ff0075a7 */ /* 0x000ea40008001121 */
[----:B--2---:R-:W-:Y:S05]  /*1b30*/  @!P0 BRA `(.L_x_28) ;  /* 0x0000006000bc8947 */ /* 0x004fea0003800000 */
.L_x_27:
[----:B------:R2:W-:Y:S01]  /*1b40*/  @!P5 SYNCS.ARRIVE.TRANS64 RZ, [UR33], R3 ;  /* 0x00000003ffffd9a7 */ /* 0x0005e20008000021 */
[----:B------:R-:W-:Y:S04]  /*1b50*/  BSSY.RECONVERGENT B0, `(.L_x_29) ;  /* 0x0000003000007945 */ /* 0x000fe80003800200 */
[----:B------:R-:W-:Y:S05]  /*1b60*/  @P4 BRA `(.L_x_30) ;  /* 0x0000000000044947 */ /* 0x000fea0003800000 */
[----:B------:R-:W-:Y:S05]  /*1b70*/  BPT.TRAP 0x1 ;  /* 0x000000040000795c */ /* 0x000fea0000300000 */
.L_x_30:
[----:B------:R-:W-:Y:S05]  /*1b80*/  BSYNC.RECONVERGENT B0 ;  /* 0x0000000000007941 */ /* 0x000fea0003800200 */
.L_x_29:
        /* <DEDUP_REMOVED lines=32> */
[----:B------:R-:W-:Y:S01]  /*1d90*/  UMOV UR10, UR26 ;  /* 0x0000001a000a7c82 */ /* 0x000fe20008000000 */
[----:B------:R-:W-:Y:S01]  /*1da0*/  UIADD3 UR29, UPT, UPT, UR29, 0x1, URZ ;  /* 0x000000011d1d7890 */ /* 0x000fe2000fffe0ff */
[----:B------:R1:W-:Y:S01]  /*1db0*/  UTMALDG.3D [UR24], [UR40], desc[UR30] ;  /* 0x00001e18280075b4 */ /* 0x0003e20008011000 */
[----:B------:R-:W-:-:S02]  /*1dc0*/  UMOV UR42, UR6 ;  /* 0x00000006002a7c82 */ /* 0x000fc40008000000 */
[----:B------:R-:W-:Y:S01]  /*1dd0*/  UISETP.NE.AND UP0, UPT, UR29, UR21, UPT ;  /* 0x000000151d00728c */ /* 0x000fe2000bf05270 */
[----:B------:R1:W-:Y:S01]  /*1de0*/  UTMALDG.3D [UR16], [UR38], desc[UR30] ;  /* 0x00001e10260075b4 */ /* 0x0003e20008011000 */
[----:B------:R1:W-:Y:S07]  /*1df0*/  UTMALDG.3D [UR8], [UR38], desc[UR30] ;  /* 0x00001e08260075b4 */ /* 0x0003ee0008011000 */
[----:B------:R-:W-:Y:S05]  /*1e00*/  BRA.U UP0, `(.L_x_31) ;  /* 0xfffffffd00347547 */ /* 0x000fea000b83ffff */
.L_x_26:
[C---:B-1----:R-:W-:Y:S01]  /*1e10*/  LEA R2, R16.reuse, UR4, 0x3 ;  /* 0x0000000410027c11 */ /* 0x042fe2000f8e18ff */
[----:B------:R-:W-:Y:S01]  /*1e20*/  NOP ;  /* 0x0000000000007918 */ /* 0x000fe20000000000 */
[----:B--2---:R-:W-:Y:S02]  /*1e30*/  SHF.L.U32 R3, R13, 0x1f, RZ ;  /* 0x0000001f0d037819 */ /* 0x004fe400000006ff */
[----:B------:R-:W-:Y:S02]  /*1e40*/  LEA R4, R16, UR4, 0x4 ;  /* 0x0000000410047c11 */ /* 0x000fe4000f8e20ff */
[----:B------:R-:W1:Y:S02]  /*1e50*/  SYNCS.PHASECHK.TRANS64.TRYWAIT P0, [R2+URZ+0x90], R3 ;  /* 0x00009003020075a7 */ /* 0x000e6400080011ff */
[----:B-1----:R-:W-:Y:S05]  /*1e60*/  @!P0 BRA `(.L_x_32) ;  /* 0x0000006000088947 */ /* 0x002fea0003800000 */
.L_x_134:
[----:B------:R-:W2:Y:S01]  /*1e70*/  LDS.128 R4, [R4+0x120] ;  /* 0x0001200004047984 */ /* 0x000ea20000000c00 */
[----:B---3--:R-:W-:Y:S01]  /*1e80*/  ISETP.GE.AND P0, PT, R26, 0x1, PT ;  /* 0x000000011a00780c */ /* 0x008fe20003f06270 */
[----:B-1----:R-:W-:Y:S01]  /*1e90*/  VIADD R2, R2, 0xa0 ;  /* 0x000000a002027836 */ /* 0x002fe20000000000 */
[----:B------:R-:W-:Y:S01]  /*1ea0*/  @!PT LDS RZ, [RZ] ;  /* 0x00000000fffff984 */ /* 0x000fe20000000800 */
[----:B------:R-:W-:Y:S01]  /*1eb0*/  @!PT LDS RZ, [RZ] ;  /* 0x00000000fffff984 */ /* 0x000fe20000000800 */
[----:B------:R-:W-:Y:S01]  /*1ec0*/  @!PT LDS RZ, [RZ] ;  /* 0x00000000fffff984 */ /* 0x000fe20000000800 */
[----:B------:R-:W-:Y:S01]  /*1ed0*/  @!PT LDS RZ, [RZ] ;  /* 0x00000000fffff984 */ /* 0x000fe20000000800 */
[----:B------:R1:W-:Y:S06]  /*1ee0*/  MEMBAR.ALL.CTA ;  /* 0x0000000000007992 */ /* 0x0003ec0000008000 */
[----:B-1----:R-:W1:Y:S01]  /*1ef0*/  FENCE.VIEW.ASYNC.S ;  /* 0x00000000000073c6 */ /* 0x002e620000000000 */
[----:B------:R-:W-:-:S04]  /*1f00*/  PRMT R2, RZ, 0x654, R2 ;  /* 0x00000654ff027816 */ /* 0x000fc80000000002 */
[----:B-1----:R1:W-:Y:S01]  /*1f10*/  SYNCS.ARRIVE.TRANS64.RED.A1T0 RZ, [R2+URZ], RZ ;  /* 0x000000ff02ff79a7 */ /* 0x0023e200081004ff */
[----:B--2---:R-:W-:-:S13]  /*1f20*/  LOP3.LUT P2, RZ, R6, 0x1, RZ, 0xc0, !PT ;  /* 0x0000000106ff7812 */ /* 0x004fda000784c0ff */
[----:B------:R-:W-:Y:S01]  /*1f30*/  @P2 SHF.R.U32.HI R3, RZ, 0x10, R5 ;  /* 0x00000010ff032819 */ /* 0x000fe20000011605 */
[----:B------:R-:W-:Y:S01]  /*1f40*/  VOTEU.ANY UP0, P2 ;  /* 0x0000000000ff7886 */ /* 0x000fe20001000100 */
[----:B------:R-:W-:Y:S02]  /*1f50*/  @P2 MOV R10, R4 ;  /* 0x00000004000a2202 */ /* 0x000fe40000000f00 */
[----:B------:R-:W-:Y:S02]  /*1f60*/  @P2 R2UR.BROADCAST UR8, R3 ;  /* 0x00000000030822ca */ /* 0x000fe400008e0000 */
[----:B------:R-:W-:-:S11]  /*1f70*/  @P2 LOP3.LUT R9, R5, 0xffff, RZ, 0xc0, !PT ;  /* 0x0000ffff05092812 */ /* 0x000fd600078ec0ff */
[----:B------:R-:W-:Y:S01]  /*1f80*/  @UP0 UMOV UR36, UR8 ;  /* 0x0000000800240c82 */ /* 0x000fe20008000000 */
[----:B-1----:R-:W-:Y:S05]  /*1f90*/  @!P0 BRA `(.L_x_33) ;  /* 0x0000000000b88947 */ /* 0x002fea0003800000 */
[----:B------:R-:W4:Y:S01]  /*1fa0*/  LDC.64 R4, c[0x0][0xb18] ;  /* 0x0002c600ff047b82 */ /* 0x000f220000000a00 */
[----:B------:R-:W-:-:S07]  /*1fb0*/  ISETP.NE.AND P3, PT, R26, 0x1, PT ;  /* 0x000000011a00780c */ /* 0x000fce0003f65270 */
[----:B------:R-:W1:Y:S08]  /*1fc0*/  LDC.64 R6, c[0x0][0xb10] ;  /* 0x0002c400ff067b82 */ /* 0x000e700000000a00 */
[----:B------:R-:W2:Y:S08]  /*1fd0*/  LDC R14, c[0x0][0xb20] ;  /* 0x0002c800ff0e7b82 */ /* 0x000eb00000000800 */
[----:B------:R-:W3:Y:S01]  /*1fe0*/  LDC R15, c[0x0][0xb0c] ;  /* 0x0002c300ff0f7b82 */ /* 0x000ee20000000800 */
[----:B----4-:R-:W-:Y:S01]  /*1ff0*/  IMAD.HI.U32 R19, R0, R5, RZ ;  /* 0x0000000500137227 */ /* 0x010fe200078e00ff */
[----:B------:R-:W-:-:S03]  /*2000*/  ISETP.NE.AND P0, PT, R4, 0x1, PT ;  /* 0x000000010400780c */ /* 0x000fc60003f05270 */
[----:B------:R-:W-:-:S03]  /*2010*/  IMAD.HI.U32 R5, R9, R5, RZ ;  /* 0x0000000509057227 */ /* 0x000fc600078e00ff */
[----:B------:R-:W4:Y:S01]  /*2020*/  LDC.64 R2, c[0x0][0xb28] ;  /* 0x0002ca00ff027b82 */ /* 0x000f220000000a00 */
[----:B-1----:R-:W-:-:S04]  /*2030*/  IMAD.HI.U32 R20, R8, R6, RZ ;  /* 0x0000000608147227 */ /* 0x002fc800078e00ff */
[----:B------:R-:W-:Y:S01]  /*2040*/  IMAD.HI.U32 R21, R10, R6, RZ ;  /* 0x000000060a157227 */ /* 0x000fe200078e00ff */
[----:B------:R-:W-:Y:S02]  /*2050*/  SHF.R.U32.HI R20, RZ, R7, R20 ;  /* 0x00000007ff147219 */ /* 0x000fe40000011614 */
[-C--:B--2---:R-:W-:Y:S02]  /*2060*/  SHF.R.U32.HI R19, RZ, R14.reuse, R19 ;  /* 0x0000000eff137219 */ /* 0x084fe40000011613 */
[----:B------:R-:W-:Y:S02]  /*2070*/  SHF.R.U32.HI R5, RZ, R14, R5 ;  /* 0x0000000eff057219 */ /* 0x000fe40000011605 */
[----:B------:R-:W-:Y:S02]  /*2080*/  SEL R19, R0, R19, !P0 ;  /* 0x0000001300137207 */ /* 0x000fe40004000000 */
[----:B------:R-:W-:Y:S02]  /*2090*/  SHF.R.U32.HI R21, RZ, R7, R21 ;  /* 0x00000007ff157219 */ /* 0x000fe40000011615 */
[----:B---3--:R-:W-:-:S02]  /*20a0*/  ISETP.NE.AND P1, PT, R15, 0x1, PT ;  /* 0x000000010f00780c */ /* 0x008fc40003f25270 */
[----:B------:R-:W-:Y:S02]  /*20b0*/  SEL R5, R9, R5, !P0 ;  /* 0x0000000509057207 */ /* 0x000fe40004000000 */
[----:B------:R-:W-:Y:S02]  /*20c0*/  SEL R20, R8, R20, !P1 ;  /* 0x0000001408147207 */ /* 0x000fe40004800000 */
[----:B------:R-:W-:Y:S01]  /*20d0*/  SEL R21, R10, R21, !P1 ;  /* 0x000000150a157207 */ /* 0x000fe20004800000 */
[----:B----4-:R-:W-:-:S04]  /*20e0*/  IMAD.HI.U32 R18, R19, R2, RZ ;  /* 0x0000000213127227 */ /* 0x010fc800078e00ff */
        /* <DEDUP_REMOVED lines=10> */
[----:B------:R-:W-:-:S04]  /*2190*/  @!P0 IMAD.HI.U32 R7, R21, R2, RZ ;  /* 0x0000000215078227 */ /* 0x000fc800078e00ff */
[----:B------:R-:W-:Y:S01]  /*21a0*/  IMAD.MOV R2, RZ, RZ, -R6 ;  /* 0x000000ffff027224 */ /* 0x000fe200078e0a06 */
[----:B------:R-:W-:Y:S02]  /*21b0*/  @!P0 SHF.R.U32.HI R3, RZ, R3, R7 ;  /* 0x00000003ff038219 */ /* 0x000fe40000011607 */
[----:B------:R-:W-:Y:S01]  /*21c0*/  IADD3 R7, PT, PT, -R5, RZ, RZ ;  /* 0x000000ff05077210 */ /* 0x000fe20007ffe1ff */
[----:B------:R-:W-:Y:S01]  /*21d0*/  IMAD R2, R26, R2, R5 ;  /* 0x000000021a027224 */ /* 0x000fe200078e0205 */
        /* <DEDUP_REMOVED lines=10> */
.L_x_33:
[----:B------:R-:W1:Y:S02]  /*2280*/  LDCU UR8, c[0x0][0xb30] ;  /* 0x00016600ff0877ac */ /* 0x000e640008000800 */
[----:B-1----:R-:W-:-:S09]  /*2290*/  UISETP.NE.AND UP0, UPT, UR8, 0x1, UPT ;  /* 0x000000010800788c */ /* 0x002fd2000bf05270 */
[----:B------:R-:W-:Y:S05]  /*22a0*/  BRA.U UP0, `(.L_x_34) ;  /* 0x0000000100407547 */ /* 0x000fea000b800000 */
[----:B------:R-:W1:Y:S08]  /*22b0*/  LDC.64 R4, c[0x0][0xb10] ;  /* 0x0002c400ff047b82 */ /* 0x000e700000000a00 */
[----:B------:R-:W2:Y:S08]  /*22c0*/  LDC.64 R2, c[0x0][0xb18] ;  /* 0x0002c600ff027b82 */ /* 0x000eb00000000a00 */
[----:B------:R-:W3:Y:S08]  /*22d0*/  LDC R6, c[0x0][0xb20] ;  /* 0x0002c800ff067b82 */ /* 0x000ef00000000800 */
[----:B------:R-:W4:Y:S01]  /*22e0*/  LDC R7, c[0x0][0xb0c] ;  /* 0x0002c300ff077b82 */ /* 0x000f220000000800 */
[----:B-1----:R-:W-:-:S05]  /*22f0*/  IMAD.HI.U32 R4, R10, R4, RZ ;  /* 0x000000040a047227 */ /* 0x002fca00078e00ff */
[----:B------:R-:W-:Y:S01]  /*2300*/  SHF.R.U32.HI R4, RZ, R5, R4 ;  /* 0x00000005ff047219 */ /* 0x000fe20000011604 */
[----:B--2---:R-:W-:Y:S01]  /*2310*/  IMAD.HI.U32 R3, R9, R3, RZ ;  /* 0x0000000309037227 */ /* 0x004fe200078e00ff */
[----:B------:R-:W-:-:S04]  /*2320*/  ISETP.NE.AND P0, PT, R2, 0x1, PT ;  /* 0x000000010200780c */ /* 0x000fc80003f05270 */
[----:B---3--:R-:W-:-:S04]  /*2330*/  SHF.R.U32.HI R3, RZ, R6, R3 ;  /* 0x00000006ff037219 */ /* 0x008fc80000011603 */
[----:B------:R-:W-:Y:S02]  /*2340*/  SEL R3, R9, R3, !P0 ;  /* 0x0000000309037207 */ /* 0x000fe40004000000 */
[----:B----4-:R-:W-:-:S04]  /*2350*/  ISETP.NE.AND P1, PT, R7, 0x1, PT ;  /* 0x000000010700780c */ /* 0x010fc80003f25270 */
[----:B------:R-:W-:-:S05]  /*2360*/  SEL R4, R10, R4, !P1 ;  /* 0x000000040a047207 */ /* 0x000fca0004800000 */
[----:B------:R-:W-:Y:S02]  /*2370*/  IMAD.IADD R5, R3, 0x1, -R4 ;  /* 0x0000000103057824 */ /* 0x000fe400078e0a04 */
[----:B------:R-:W-:Y:S02]  /*2380*/  IMAD.IADD R3, R4, 0x1, -R3 ;  /* 0x0000000104037824 */ /* 0x000fe400078e0a03 */
[----:B------:R-:W-:Y:S02]  /*2390*/  IMAD R10, R5, R7, R10 ;  /* 0x00000007050a7224 */ /* 0x000fe400078e020a */
[----:B------:R-:W-:-:S07]  /*23a0*/  IMAD R9, R3, R2, R9 ;  /* 0x0000000203097224 */ /* 0x000fce00078e0209 */
.L_x_34:
[----:B------:R-:W-:Y:S01]  /*23b0*/  VIADD R16, R16, 0x1 ;  /* 0x0000000110107836 */ /* 0x000fe20000000000 */
[----:B------:R-:W-:Y:S01]  /*23c0*/  PLOP3.LUT P1, PT, PT, PT, PT, 0x80, 0x8 ;  /* 0x000000000008781c */ /* 0x000fe20003f2f070 */
[----:B------:R-:W-:Y:S02]  /*23d0*/  IMAD.IADD R15, R10, 0x1, R63 ;  /* 0x000000010a0f7824 */ /* 0x000fe400078e023f */
[----:B------:R-:W-:Y:S01]  /*23e0*/  IMAD.IADD R14, R9, 0x1, R62 ;  /* 0x00000001090e7824 */ /* 0x000fe200078e023e */
[----:B------:R-:W-:-:S04]  /*23f0*/  ISETP.NE.AND P0, PT, R16, 0x2, PT ;  /* 0x000000021000780c */ /* 0x000fc80003f05270 */
[----:B------:R-:W-:Y:S02]  /*2400*/  SEL R2, RZ, 0x1, P0 ;  /* 0x00000001ff027807 */ /* 0x000fe40000000000 */
[----:B------:R-:W-:Y:S02]  /*2410*/  SEL R16, R16, RZ, P0 ;  /* 0x000000ff10107207 */ /* 0x000fe40000000000 */
[----:B------:R-:W-:Y:S01]  /*2420*/  LOP3.LUT R13, R13, R2, RZ, 0x3c, !PT ;  /* 0x000000020d0d7212 */ /* 0x000fe200078e3cff */
[----:B------:R-:W-:Y:S06]  /*2430*/  @P2 BRA `(.L_x_35) ;  /* 0xfffffff000402947 */ /* 0x000fec000383ffff */
[----:B------:R-:W-:Y:S01]  /*2440*/  UIADD3 UR4, UPT, UPT, UR4, 0x20, URZ ;  /* 0x0000002004047890 */ /* 0x000fe2000fffe0ff */
[----:B------:R-:W-:-:S03]  /*2450*/  SHF.L.U32 R2, R17, 0x1f, RZ ;  /* 0x0000001f11027819 */ /* 0x000fc600000006ff */
[----:B------:R-:W-:-:S09]  /*2460*/  ULEA UR5, UR6, UR4, 0x3 ;  /* 0x0000000406057291 */ /* 0x000fd2000f8e18ff */
[----:B------:R-:W1:Y:S02]  /*2470*/  SYNCS.PHASECHK.TRANS64.TRYWAIT P0, [UR5], R2 ;  /* 0x00000002ff0075a7 */ /* 0x000e640008001105 */
[----:B-1----:R-:W-:Y:S05]  /*2480*/  @!P0 BRA `(.L_x_36) ;  /* 0x0000005800948947 */ /* 0x002fea0003800000 */
.L_x_136:
[----:B------:R-:W-:-:S04]  /*2490*/  UIADD3 UR6, UPT, UPT, UR6, 0x1, URZ ;  /* 0x0000000106067890 */ /* 0x000fc8000fffe0ff */
[----:B------:R-:W-:-:S04]  /*24a0*/  UISETP.NE.AND UP0, UPT, UR6, 0x4, UPT ;  /* 0x000000040600788c */ /* 0x000fc8000bf05270 */
[----:B------:R-:W-:Y:S02]  /*24b0*/  USEL UR7, URZ, 0x1, UP0 ;  /* 0x00000001ff077887 */ /* 0x000fe40008000000 */
[----:B------:R-:W-:-:S04]  /*24c0*/  USEL UR6, UR6, URZ, UP0 ;  /* 0x000000ff06067287 */ /* 0x000fc80008000000 */
[----:B------:R-:W-:Y:S01]  /*24d0*/  ULEA UR5, UR6, UR4, 0x3 ;  /* 0x0000000406057291 */ /* 0x000fe2000f8e18ff */
[----:B-1----:R-:W-:-:S04]  /*24e0*/  LOP3.LUT R2, R17, UR7, RZ, 0x3c, !PT ;  /* 0x0000000711027c12 */ /* 0x002fc8000f8e3cff */
[----:B------:R-:W-:-:S04]  /*24f0*/  SHF.L.U32 R3, R2, 0x1f, RZ ;  /* 0x0000001f02037819 */ /* 0x000fc800000006ff */
[----:B------:R-:W1:Y:S02]  /*2500*/  SYNCS.PHASECHK.TRANS64.TRYWAIT P0, [UR5], R3 ;  /* 0x00000003ff0075a7 */ /* 0x000e640008001105 */
[----:B-1----:R-:W-:Y:S05]  /*2510*/  @!P0 BRA `(.L_x_37) ;  /* 0x0000005800888947 */ /* 0x002fea0003800000 */
.L_x_138:
[----:B------:R-:W-:-:S04]  /*2520*/  UIADD3 UR6, UPT, UPT, UR6, 0x1, URZ ;  /* 0x0000000106067890 */ /* 0x000fc8000fffe0ff */
[----:B------:R-:W-:-:S04]  /*2530*/  UISETP.NE.AND UP0, UPT, UR6, 0x4, UPT ;  /* 0x000000040600788c */ /* 0x000fc8000bf05270 */
[----:B------:R-:W-:Y:S02]  /*2540*/  USEL UR7, URZ, 0x1, UP0 ;  /* 0x00000001ff077887 */ /* 0x000fe40008000000 */
[----:B------:R-:W-:-:S04]  /*2550*/  USEL UR6, UR6, URZ, UP0 ;  /* 0x000000ff06067287 */ /* 0x000fc80008000000 */
[----:B------:R-:W-:Y:S01]  /*2560*/  ULEA UR5, UR6, UR4, 0x3 ;  /* 0x0000000406057291 */ /* 0x000fe2000f8e18ff */
[----:B------:R-:W-:-:S04]  /*2570*/  LOP3.LUT R2, R2, UR7, RZ, 0x3c, !PT ;  /* 0x0000000702027c12 */ /* 0x000fc8000f8e3cff */
[----:B-1----:R-:W-:-:S04]  /*2580*/  SHF.L.U32 R3, R2, 0x1f, RZ ;  /* 0x0000001f02037819 */ /* 0x002fc800000006ff */
[----:B------:R-:W1:Y:S02]  /*2590*/  SYNCS.PHASECHK.TRANS64.TRYWAIT P0, [UR5], R3 ;  /* 0x00000003ff0075a7 */ /* 0x000e640008001105 */
[----:B-1----:R-:W-:Y:S05]  /*25a0*/  @!P0 BRA `(.L_x_38) ;  /* 0x00000058007c8947 */ /* 0x002fea0003800000 */
.L_x_140:
[----:B------:R-:W-:-:S04]  /*25b0*/  UIADD3 UR6, UPT, UPT, UR6, 0x1, URZ ;  /* 0x0000000106067890 */ /* 0x000fc8000fffe0ff */
[----:B------:R-:W-:-:S04]  /*25c0*/  UISETP.NE.AND UP0, UPT, UR6, 0x4, UPT ;  /* 0x000000040600788c */ /* 0x000fc8000bf05270 */
[----:B------:R-:W-:Y:S02]  /*25d0*/  USEL UR5, URZ, 0x1, UP0 ;  /* 0x00000001ff057887 */ /* 0x000fe40008000000 */
[----:B------:R-:W-:-:S04]  /*25e0*/  USEL UR6, UR6, URZ, UP0 ;  /* 0x000000ff06067287 */ /* 0x000fc80008000000 */
[----:B------:R-:W-:Y:S01]  /*25f0*/  ULEA UR6, UR6, UR4, 0x3 ;  /* 0x0000000406067291 */ /* 0x000fe2000f8e18ff */
[----:B------:R-:W-:-:S04]  /*2600*/  LOP3.LUT R2, R2, UR5, RZ, 0x3c, !PT ;  /* 0x0000000502027c12 */ /* 0x000fc8000f8e3cff */
[----:B------:R-:W-:Y:S01]  /*2610*/  SHF.L.U32 R2, R2, 0x1f, RZ ;  /* 0x0000001f02027819 */ /* 0x000fe200000006ff */
[----:B-1--4-:R-:W-:-:S07]  /*2620*/  IMAD.U32 R0, RZ, RZ, UR6 ;  /* 0x00000006ff007e24 */ /* 0x012fce000f8e00ff */
.L_x_39:
[----:B-1----:R1:W2:Y:S02]  /*2630*/  SYNCS.PHASECHK.TRANS64.TRYWAIT P0, [R0+URZ], R2 ;  /* 0x00000002000075a7 */ /* 0x0022a400080011ff */
[----:B--2---:R-:W-:Y:S05]  /*2640*/  @!P0 NANOSLEEP.SYNCS 0x989680 ;  /* 0x009896800000895d */ /* 0x004fea0003900000 */
[----:B------:R-:W2:Y:S02]  /*2650*/  @!P0 SYNCS.PHASECHK.TRANS64 P0, [R0+URZ], R2 ;  /* 0x00000002000085a7 */ /* 0x000ea400080010ff */
[----:B--2---:R-:W-:Y:S05]  /*2660*/  @P0 EXIT ;  /* 0x000000000000094d */ /* 0x004fea0003800000 */
[----:B------:R-:W-:Y:S05]  /*2670*/  BRA `(.L_x_39) ;  /* 0xfffffffc00ec7947 */ /* 0x000fea000383ffff */
.L_x_17:
[----:B------:R-:W-:-:S04]  /*2680*/  UISETP.NE.AND UP1, UPT, UR37, URZ, UPT ;  /* 0x000000ff2500728c */ /* 0x000fc8000bf25270 */
[----:B------:R-:W-:-:S09]  /*2690*/  UISETP.NE.OR UP1, UPT, UR8, 0x1, UP1 ;  /* 0x000000010800788c */ /* 0x000fd20008f25670 */
[----:B------:R-:W-:Y:S05]  /*26a0*/  BRA.U UP1, `(.L_x_40) ;  /* 0x0000000501487547 */ /* 0x000fea000b800000 */
[----:B------:R-:W-:Y:S01]  /*26b0*/  ISETP.NE.AND P2, PT, R2, RZ, PT ;  /* 0x000000ff0200720c */ /* 0x000fe20003f45270 */
[----:B------:R-:W-:Y:S01]  /*26c0*/  IMAD.MOV.U32 R12, RZ, RZ, 0x1 ;  /* 0x00000001ff0c7424 */ /* 0x000fe200078e00ff */
[----:B------:R-:W-:Y:S02]  /*26d0*/  CS2R R10, SRZ ;  /* 0x00000000000a7805 */ /* 0x000fe4000001ff00 */
[----:B------:R-:W-:Y:S01]  /*26e0*/  CS2R R8, SRZ ;  /* 0x0000000000087805 */ /* 0x000fe2000001ff00 */
[----:B------:R-:W-:Y:S01]  /*26f0*/  UMOV UR4, 0x400 ;  /* 0x0000040000047882 */ /* 0x000fe20000000000 */
[----:B------:R-:W-:Y:S01]  /*2700*/  UMOV UR6, URZ ;  /* 0x000000ff00067c82 */ /* 0x000fe20008000000 */
[----:B------:R-:W-:-:S12]  /*2710*/  ULEA UR37, UR37, UR4, 0x18 ;  /* 0x0000000425257291 */ /* 0x000fd8000f8ec0ff */
.L_x_44:
[----:B------:R-:W-:Y:S02]  /*2720*/  LEA R0, R8, UR37, 0x3 ;  /* 0x0000002508007c11 */ /* 0x000fe4000f8e18ff */
[----:B------:R-:W-:-:S03]  /*2730*/  SHF.L.U32 R4, R9, 0x1f, RZ ;  /* 0x0000001f09047819 */ /* 0x000fc600000006ff */
[----:B------:R-:W-:Y:S01]  /*2740*/  VIADD R5, R0, 0x100 ;  /* 0x0000010000057836 */ /* 0x000fe20000000000 */
[----:B------:R-:W1:Y:S02]  /*2750*/  SYNCS.PHASECHK.TRANS64.TRYWAIT P0, [R0+URZ+0xf0], R4 ;  /* 0x0000f004000075a7 */ /* 0x000e6400080011ff */
[----:B-1----:R-:W-:Y:S05]  /*2760*/  @!P0 BRA `(.L_x_41) ;  /* 0x0000005800248947 */ /* 0x002fea0003800000 */
.L_x_141:
[----:B------:R-:W-:Y:S01]  /*2770*/  ULEA UR5, UR6, UR37, 0x3 ;  /* 0x0000002506057291 */ /* 0x000fe2000f8e18ff */
[----:B-1----:R-:W-:Y:S01]  /*2780*/  PRMT R0, RZ, 0x654, R5 ;  /* 0x00000654ff007816 */ /* 0x002fe20000000005 */
[----:B------:R-:W-:Y:S01]  /*2790*/  @!P2 IMAD.MOV.U32 R4, RZ, RZ, 0x10 ;  /* 0x00000010ff04a424 */ /* 0x000fe200078e00ff */
[----:B------:R-:W-:Y:S01]  /*27a0*/  SHF.L.U32 R5, R12, 0x1f, RZ ;  /* 0x0000001f0c057819 */ /* 0x000fe200000006ff */
[----:B------:R-:W-:Y:S01]  /*27b0*/  UIADD3 UR4, UPT, UPT, UR5, 0x90, URZ ;  /* 0x0000009005047890 */ /* 0x000fe2000fffe0ff */
[----:B------:R1:W-:Y:S05]  /*27c0*/  SYNCS.ARRIVE.TRANS64.RED.A1T0 RZ, [R0+URZ], RZ ;  /* 0x000000ff00ff79a7 */ /* 0x0003ea00081004ff */
[----:B------:R-:W-:Y:S01]  /*27d0*/  IMAD.U32 R6, RZ, RZ, UR4 ;  /* 0x00000004ff067e24 */ /* 0x000fe2000f8e00ff */
[----:B------:R-:W2:Y:S04]  /*27e0*/  SYNCS.PHASECHK.TRANS64.TRYWAIT P0, [UR5+0xa0], R5 ;  /* 0x0000a005ff0075a7 */ /* 0x000ea80008001105 */
[----:B------:R-:W-:Y:S01]  /*27f0*/  PRMT R6, R2, 0x654, R6 ;  /* 0x0000065402067816 */ /* 0x000fe20000000006 */
[----:B-12---:R-:W-:Y:S06]  /*2800*/  @!P0 BRA `(.L_x_42) ;  /* 0x0000005800108947 */ /* 0x006fec0003800000 */
.L_x_143:
[----:B------:R-:W-:Y:S01]  /*2810*/  ULEA UR4, UR6, UR37, 0x4 ;  /* 0x0000002506047291 */ /* 0x000fe2000f8e20ff */
[----:B------:R-:W-:Y:S01]  /*2820*/  SEL R3, R6, R3, !P2 ;  /* 0x0000000306037207 */ /* 0x000fe20005000000 */
[----:B------:R-:W-:Y:S01]  /*2830*/  UIADD3 UR5, UPT, UPT, UR5, 0x90, URZ ;  /* 0x0000009005057890 */ /* 0x000fe2000fffe0ff */
[----:B-1----:R-:W-:Y:S01]  /*2840*/  LEA R0, R11, UR37, 0x3 ;  /* 0x000000250b007c11 */ /* 0x002fe2000f8e18ff */
[----:B------:R-:W-:Y:S01]  /*2850*/  UIADD3 UR4, UPT, UPT, UR4, 0x120, URZ ;  /* 0x0000012004047890 */ /* 0x000fe2000fffe0ff */
[----:B------:R1:W-:Y:S01]  /*2860*/  @!P2 SYNCS.ARRIVE.TRANS64.RED RZ, [R3+URZ], R4 ;  /* 0x0000000403ffa9a7 */ /* 0x0003e200080004ff */
[----:B------:R-:W-:Y:S01]  /*2870*/  UIADD3 UR6, UPT, UPT, UR6, 0x1, URZ ;  /* 0x0000000106067890 */ /* 0x000fe2000fffe0ff */
[----:B------:R-:W-:-:S03]  /*2880*/  VIADD R8, R8, 0x1 ;  /* 0x0000000108087836 */ /* 0x000fc60000000000 */
[----:B------:R-:W-:Y:S02]  /*2890*/  UISETP.NE.AND UP0, UPT, UR6, 0x2, UPT ;  /* 0x000000020600788c */ /* 0x000fe4000bf05270 */
[----:B------:R-:W-:Y:S01]  /*28a0*/  ISETP.NE.AND P0, PT, R8, 0x2, PT ;  /* 0x000000020800780c */ /* 0x000fe20003f05270 */
[----:B------:R-:W-:Y:S06]  /*28b0*/  UGETNEXTWORKID.BROADCAST [UR4], [UR5] ;  /* 0x00000000040073ca */ /* 0x000fec0008000100 */
[----:B------:R-:W-:Y:S02]  /*28c0*/  USEL UR4, URZ, 0x1, UP0 ;  /* 0x00000001ff047887 */ /* 0x000fe40008000000 */
[----:B------:R-:W-:-:S04]  /*28d0*/  USEL UR6, UR6, URZ, UP0 ;  /* 0x000000ff06067287 */ /* 0x000fc80008000000 */
[----:B------:R-:W-:Y:S02]  /*28e0*/  LOP3.LUT R12, R12, UR4, RZ, 0x3c, !PT ;  /* 0x000000040c0c7c12 */ /* 0x000fe4000f8e3cff */
[----:B-1----:R-:W-:-:S04]  /*28f0*/  SHF.L.U32 R4, R10, 0x1f, RZ ;  /* 0x0000001f0a047819 */ /* 0x002fc800000006ff */
[----:B------:R-:W1:Y:S02]  /*2900*/  SYNCS.PHASECHK.TRANS64.TRYWAIT P1, [R0+URZ+0x90], R4 ;  /* 0x00009004000075a7 */ /* 0x000e6400080211ff */
[----:B-1----:R-:W-:Y:S05]  /*2910*/  @!P1 BRA `(.L_x_43) ;  /* 0x0000005400e49947 */ /* 0x002fea0003800000 */
.L_x_144:
[C---:B-1----:R-:W-:Y:S01]  /*2920*/  LEA R4, R11.reuse, UR37, 0x4 ;  /* 0x000000250b047c11 */ /* 0x042fe2000f8e20ff */
[----:B------:R-:W-:Y:S01]  /*2930*/  VIADD R0, R0, 0xa0 ;  /* 0x000000a000007836 */ /* 0x000fe20000000000 */
[----:B------:R-:W-:Y:S01]  /*2940*/  SEL R8, R8, RZ, P0 ;  /* 0x000000ff08087207 */ /* 0x000fe20000000000 */
[----:B------:R-:W-:-:S03]  /*2950*/  VIADD R11, R11, 0x1 ;  /* 0x000000010b0b7836 */ /* 0x000fc60000000000 */
[----:B------:R-:W1:Y:S01]  /*2960*/  LDS.128 R4, [R4+0x120] ;  /* 0x0001200004047984 */ /* 0x000e620000000c00 */
[----:B------:R-:W-:Y:S02]  /*2970*/  PRMT R0, RZ, 0x654, R0 ;  /* 0x00000654ff007816 */ /* 0x000fe40000000000 */
[C---:B------:R-:W-:Y:S01]  /*2980*/  ISETP.NE.AND P1, PT, R11.reuse, 0x2, PT ;  /* 0x000000020b00780c */ /* 0x040fe20003f25270 */
[----:B------:R-:W-:Y:S01]  /*2990*/  @!PT LDS RZ, [RZ] ;  /* 0x00000000fffff984 */ /* 0x000fe20000000800 */
[----:B------:R-:W-:Y:S01]  /*29a0*/  @!PT LDS RZ, [RZ] ;  /* 0x00000000fffff984 */ /* 0x000fe20000000800 */
[----:B------:R-:W-:Y:S01]  /*29b0*/  @!PT LDS RZ, [RZ] ;  /* 0x00000000fffff984 */ /* 0x000fe20000000800 */
[----:B------:R-:W-:Y:S01]  /*29c0*/  @!PT LDS RZ, [RZ] ;  /* 0x00000000fffff984 */ /* 0x000fe20000000800 */
[----:B------:R2:W-:Y:S06]  /*29d0*/  MEMBAR.ALL.CTA ;  /* 0x0000000000007992 */ /* 0x0005ec0000008000 */
[----:B--2---:R-:W2:Y:S01]  /*29e0*/  FENCE.VIEW.ASYNC.S ;  /* 0x00000000000073c6 */ /* 0x004ea20000000000 */
[----:B------:R-:W-:Y:S01]  /*29f0*/  SEL R11, R11, RZ, P1 ;  /* 0x000000ff0b0b7207 */ /* 0x000fe20000800000 */
[----:B--2---:R2:W-:Y:S01]  /*2a00*/  SYNCS.ARRIVE.TRANS64.RED.A1T0 RZ, [R0+URZ], RZ ;  /* 0x000000ff00ff79a7 */ /* 0x0045e200081004ff */
[----:B-1----:R-:W-:-:S02]  /*2a10*/  LOP3.LUT P3, RZ, R6, 0x1, RZ, 0xc0, !PT ;  /* 0x0000000106ff7812 */ /* 0x002fc4000786c0ff */
[----:B------:R-:W-:-:S04]  /*2a20*/  SEL R4, RZ, 0x1, P1 ;  /* 0x00000001ff047807 */ /* 0x000fc80000800000 */
[----:B------:R-:W-:Y:S02]  /*2a30*/  LOP3.LUT R10, R10, R4, RZ, 0x3c, !PT ;  /* 0x000000040a0a7212 */ /* 0x000fe400078e3cff */
[----:B--2---:R-:W-:-:S04]  /*2a40*/  SEL R0, RZ, 0x1, P0 ;  /* 0x00000001ff007807 */ /* 0x004fc80000000000 */
[----:B------:R-:W-:Y:S01]  /*2a50*/  LOP3.LUT R9, R9, R0, RZ, 0x3c, !PT ;  /* 0x0000000009097212 */ /* 0x000fe200078e3cff */
[----:B------:R-:W-:Y:S06]  /*2a60*/  @P3 BRA `(.L_x_44) ;  /* 0xfffffffc002c3947 */ /* 0x000fec000383ffff */
[----:B------:R-:W-:Y:S01]  /*2a70*/  ULEA UR5, UR6, UR37, 0x3 ;  /* 0x0000002506057291 */ /* 0x000fe2000f8e18ff */
[----:B------:R-:W-:-:S08]  /*2a80*/  SHF.L.U32 R2, R12, 0x1f, RZ ;  /* 0x0000001f0c027819 */ /* 0x000fd000000006ff */
[----:B------:R-:W1:Y:S02]  /*2a90*/  SYNCS.PHASECHK.TRANS64 P0, [UR5+0xa0], R2 ;  /* 0x0000a002ff0075a7 */ /* 0x000e640008001005 */
[----:B-1----:R-:W-:Y:S05]  /*2aa0*/  @P0 BRA `(.L_x_45) ;  /* 0x0000000000080947 */ /* 0x002fea0003800000 */
[----:B------:R-:W1:Y:S02]  /*2ab0*/  SYNCS.PHASECHK.TRANS64.TRYWAIT P0, [UR5+0xa0], R2 ;  /* 0x0000a002ff0075a7 */ /* 0x000e640008001105 */
[----:B-1----:R-:W-:Y:S05]  /*2ac0*/  @!P0 BRA `(.L_x_46) ;  /* 0x00000054008c8947 */ /* 0x002fea0003800000 */
.L_x_45:
[----:B------:R-:W-:-:S04]  /*2ad0*/  UIADD3 UR4, UPT, UPT, UR6, 0x1, URZ ;  /* 0x0000000106047890 */ /* 0x000fc8000fffe0ff */
[----:B------:R-:W-:-:S04]  /*2ae0*/  UISETP.NE.AND UP0, UPT, UR4, 0x2, UPT ;  /* 0x000000020400788c */ /* 0x000fc8000bf05270 */
[----:B------:R-:W-:Y:S02]  /*2af0*/  USEL UR7, URZ, 0x1, UP0 ;  /* 0x00000001ff077887 */ /* 0x000fe40008000000 */
[----:B------:R-:W-:-:S04]  /*2b00*/  USEL UR4, UR4, URZ, UP0 ;  /* 0x000000ff04047287 */ /* 0x000fc80008000000 */
[----:B------:R-:W-:Y:S01]  /*2b10*/  ULEA UR4, UR4, UR37, 0x3 ;  /* 0x0000002504047291 */ /* 0x000fe2000f8e18ff */
[----:B-1----:R-:W-:-:S04]  /*2b20*/  LOP3.LUT R2, R12, UR7, RZ, 0x3c, !PT ;  /* 0x000000070c027c12 */ /* 0x002fc8000f8e3cff */
[----:B------:R-:W-:-:S04]  /*2b30*/  SHF.L.U32 R0, R2, 0x1f, RZ ;  /* 0x0000001f02007819 */ /* 0x000fc800000006ff */
[----:B------:R-:W1:Y:S02]  /*2b40*/  SYNCS.PHASECHK.TRANS64 P0, [UR4+0xa0], R0 ;  /* 0x0000a000ff0075a7 */ /* 0x000e640008001004 */
[----:B-1----:R-:W-:Y:S05]  /*2b50*/  @P0 EXIT ;  /* 0x000000000000094d */ /* 0x002fea0003800000 */
[----:B------:R-:W-:Y:S02]  /*2b60*/  SHF.L.U32 R2, R2, 0x1f, RZ ;  /* 0x0000001f02027819 */ /* 0x000fe400000006ff */
[----:B------:R-:W-:-:S07]  /*2b70*/  MOV R0, UR4 ;  /* 0x0000000400007c02 */ /* 0x000fce0008000f00 */
.L_x_47:
[----:B-1----:R1:W2:Y:S02]  /*2b80*/  SYNCS.PHASECHK.TRANS64.TRYWAIT P0, [R0+URZ+0xa0], R2 ;  /* 0x0000a002000075a7 */ /* 0x0022a400080011ff */
[----:B--2---:R-:W-:Y:S05]  /*2b90*/  @!P0 NANOSLEEP.SYNCS 0x989680 ;  /* 0x009896800000895d */ /* 0x004fea0003900000 */
[----:B------:R-:W2:Y:S02]  /*2ba0*/  @!P0 SYNCS.PHASECHK.TRANS64 P0, [R0+URZ+0xa0], R2 ;  /* 0x0000a002000085a7 */ /* 0x000ea400080010ff */
[----:B--2---:R-:W-:Y:S05]  /*2bb0*/  @P0 EXIT ;  /* 0x000000000000094d */ /* 0x004fea0003800000 */
[----:B------:R-:W-:Y:S05]  /*2bc0*/  BRA `(.L_x_47) ;  /* 0xfffffffc00ec7947 */ /* 0x000fea000383ffff */
.L_x_40:
[----:B------:R-:W-:-:S09]  /*2bd0*/  UISETP.NE.AND UP1, UPT, UR8, URZ, UPT ;  /* 0x000000ff0800728c */ /* 0x000fd2000bf25270 */
[----:B------:R-:W-:Y:S05]  /*2be0*/  BRA.U UP1, `(.L_x_48) ;  /* 0x00000011013c7547 */ /* 0x000fea000b800000 */
[----:B------:R-:W-:Y:S01]  /*2bf0*/  UMOV UR4, 0x40 ;  /* 0x0000004000047882 */ /* 0x000fe20000000000 */
[----:B------:R-:W-:Y:S01]  /*2c00*/  NOP ;  /* 0x0000000000007918 */ /* 0x000fe20000000000 */
[----:B------:R-:W-:Y:S01]  /*2c10*/  ULEA UR4, UR37, UR4, 0x18 ;  /* 0x0000000425047291 */ /* 0x000fe2000f8ec0ff */
[----:B------:R-:W-:Y:S02]  /*2c20*/  UMOV UR5, 0x400 ;  /* 0x0000040000057882 */ /* 0x000fe40000000000 */
[----:B------:R-:W-:-:S06]  /*2c30*/  ULEA UR37, UR37, UR5, 0x18 ;  /* 0x0000000525257291 */ /* 0x000fcc000f8ec0ff */
[----:B------:R-:W1:Y:S02]  /*2c40*/  LDS.U8 R0, [UR4+0x1c] ;  /* 0x00001c04ff007984 */ /* 0x000e640008000000 */
[----:B-1----:R-:W-:-:S13]  /*2c50*/  ISETP.NE.AND P0, PT, R0, RZ, PT ;  /* 0x000000ff0000720c */ /* 0x002fda0003f05270 */
[----:B------:R-:W-:Y:S05]  /*2c60*/  @P0 BRA `(.L_x_49) ;  /* 0x0000000000580947 */ /* 0x000fea0003800000 */
[----:B------:R-:W-:-:S13]  /*2c70*/  ELECT P0, URZ, PT ;  /* 0x0000000000ff782f */ /* 0x000fda0003800000 */
[----:B------:R-:W-:Y:S05]  /*2c80*/  @!P0 BRA `(.L_x_50) ;  /* 0x0000000000608947 */ /* 0x000fea0003800000 */
[----:B------:R-:W-:Y:S01]  /*2c90*/  UMOV UR5, 0x10 ;  /* 0x0000001000057882 */ /* 0x000fe20000000000 */
[----:B------:R-:W-:Y:S01]  /*2ca0*/  HFMA2 R0, -RZ, RZ, 0, 5.9604644775390625e-08 ;  /* 0x00000001ff007431 */ /* 0x000fe200000001ff */
[----:B------:R-:W-:-:S03]  /*2cb0*/  MOV R2, 0xffff ;  /* 0x0000ffff00027802 */ /* 0x000fc60000000f00 */
[----:B------:R-:W-:Y:S04]  /*2cc0*/  DEPBAR.LE SB1, 0x36 ;  /* 0x00009d800000791a */ /* 0x000fe80000000000 */
[----:B------:R-:W1:Y:S02]  /*2cd0*/  UTCATOMSWS.FIND_AND_SET.ALIGN UP0, UR5, UR5 ;  /* 0x00000005000575e3 */ /* 0x000e640008000800 */
[----:B-1----:R-:W-:Y:S01]  /*2ce0*/  MOV R3, UR5 ;  /* 0x0000000500037c02 */ /* 0x002fe20008000f00 */
[----:B------:R-:W-:Y:S06]  /*2cf0*/  BRA.U UP0, `(.L_x_51) ;  /* 0x0000000100187547 */ /* 0x000fec000b800000 */
.L_x_52:
[----:B------:R-:W-:Y:S05]  /*2d00*/  NANOSLEEP 0x64 ;  /* 0x000000640000795d */ /* 0x000fea0003800000 */
[----:B------:R-:W-:-:S05]  /*2d10*/  UMOV UR5, 0x10 ;  /* 0x0000001000057882 */ /* 0x000fca0000000000 */
[----:B------:R-:W-:Y:S04]  /*2d20*/  DEPBAR.LE SB1, 0x36 ;  /* 0x00009d800000791a */ /* 0x000fe80000000000 */
[----:B------:R-:W1:Y:S02]  /*2d30*/  UTCATOMSWS.FIND_AND_SET.ALIGN UP0, UR5, UR5 ;  /* 0x00000005000575e3 */ /* 0x000e640008000800 */
[----:B-1----:R-:W-:Y:S01]  /*2d40*/  MOV R3, UR5 ;  /* 0x0000000500037c02 */ /* 0x002fe20008000f00 */
[----:B------:R-:W-:Y:S05]  /*2d50*/  BRA.U !UP0, `(.L_x_52) ;  /* 0xfffffffd08e87547 */ /* 0x000fea000b83ffff */
.L_x_51:
[-C--:B------:R-:W-:Y:S02]  /*2d60*/  SHF.L.U32 R2, R2, R3.reuse, RZ ;  /* 0x0000000302027219 */ /* 0x080fe400000006ff */
[----:B------:R-:W-:Y:S01]  /*2d70*/  SHF.L.U32 R0, R0, R3, RZ ;  /* 0x0000000300007219 */ /* 0x000fe200000006ff */
[----:B------:R-:W-:Y:S02]  /*2d80*/  IMAD.SHL.U32 R3, R3, 0x20, RZ ;  /* 0x0000002003037824 */ /* 0x000fe400078e00ff */
[----:B------:R1:W-:Y:S04]  /*2d90*/  ATOMS.OR RZ, [UR4+0x14], R2 ;  /* 0x00001402ffff798c */ /* 0x0003e8000b000004 */
[----:B------:R1:W-:Y:S04]  /*2da0*/  ATOMS.OR RZ, [UR4+0x18], R0 ;  /* 0x00001800ffff798c */ /* 0x0003e8000b000004 */
[----:B------:R1:W-:Y:S01]  /*2db0*/  STS [UR37+0x140], R3 ;  /* 0x00014003ff007988 */ /* 0x0003e20008000825 */
[----:B------:R-:W-:Y:S05]  /*2dc0*/  BRA `(.L_x_50) ;  /* 0x0000000000107947 */ /* 0x000fea0003800000 */
.L_x_49:
[----:B------:R-:W-:Y:S02]  /*2dd0*/  MOV R0, 0xffffffff ;  /* 0xffffffff00007802 */ /* 0x000fe40000000f00 */
[----:B------:R-:W-:-:S03]  /*2de0*/  MOV R2, 0x2e10 ;  /* 0x00002e1000027802 */ /* 0x000fc60000000f00 */
[----:B------:R1:W-:Y:S04]  /*2df0*/  STS [UR37+0x140], R0 ;  /* 0x00014000ff007988 */ /* 0x0003e80008000825 */
[----:B-1-3-5:R-:W-:Y:S05]  /*2e00*/  CALL.REL.NOINC `($__internal_1_$__cuda_sm10x_tcgen05_guardrail_trap_phase_invalid_during_alloc) ;  /* 0x0000005800d47944 */ /* 0x02afea0003c00000 */
.L_x_50:
[----:B------:R-:W-:Y:S05]  /*2e10*/  WARPSYNC.ALL ;  /* 0x0000000000007948 */ /* 0x000fea0003800000 */
[----:B------:R-:W2:Y:S01]  /*2e20*/  S2UR UR5, SR_CgaCtaId ;  /* 0x00000000000579c3 */ /* 0x000ea20000008800 */
[----:B------:R-:W-:Y:S01]  /*2e30*/  UMOV UR4, 0x400 ;  /* 0x0000040000047882 */ /* 0x000fe20000000000 */
[----:B------:R-:W-:-:S06]  /*2e40*/  NOP ;  /* 0x0000000000007918 */ /* 0x000fcc0000000000 */
[----:B------:R-:W-:Y:S06]  /*2e50*/  BAR.ARV 0x6, 0xa0 ;  /* 0x0182800000007b1d */ /* 0x000fec0000002000 */
[----:B------:R-:W4:Y:S01]  /*2e60*/  LDCU UR7, c[0x0][0x38c] ;  /* 0x00007180ff0777ac */ /* 0x000f220008000800 */
[----:B------:R-:W-:Y:S01]  /*2e70*/  IMAD.MOV.U32 R11, RZ, RZ, 0x1 ;  /* 0x00000001ff0b7424 */ /* 0x000fe200078e00ff */
[----:B------:R-:W-:Y:S01]  /*2e80*/  CS2R R8, SRZ ;  /* 0x0000000000087805 */ /* 0x000fe2000001ff00 */
[----:B------:R-:W-:Y:S01]  /*2e90*/  IMAD.MOV.U32 R10, RZ, RZ, RZ ;  /* 0x000000ffff0a7224 */ /* 0x000fe200078e00ff */
[----:B------:R-:W3:Y:S01]  /*2ea0*/  LDCU UR6, c[0x0][0x38c] ;  /* 0x00007180ff0677ac */ /* 0x000ee20008000800 */
[----:B------:R-:W-:Y:S01]  /*2eb0*/  UMOV UR15, URZ ;  /* 0x000000ff000f7c82 */ /* 0x000fe20008000000 */
[----:B------:R-:W-:Y:S01]  /*2ec0*/  UMOV UR14, URZ ;  /* 0x000000ff000e7c82 */ /* 0x000fe20008000000 */
[----:B--2---:R-:W-:Y:S01]  /*2ed0*/  ULEA UR5, UR5, UR4, 0x18 ;  /* 0x0000000405057291 */ /* 0x004fe2000f8ec0ff */
[----:B------:R-:W-:Y:S01]  /*2ee0*/  UMOV UR32, 0x0 ;  /* 0x0000000000207882 */ /* 0x000fe20000000000 */
[----:B------:R-:W-:-:S02]  /*2ef0*/  UMOV UR33, 0x4200910 ;  /* 0x0420091000217882 */ /* 0x000fc40000000000 */
[----:B------:R-:W-:Y:S02]  /*2f00*/  UIADD3 UR9, UPT, UPT, UR5, 0x8800, URZ ;  /* 0x0000880005097890 */ /* 0x000fe4000fffe0ff */
[----:B------:R-:W-:Y:S02]  /*2f10*/  UIADD3 UR10, UPT, UPT, UR5, 0x18800, URZ ;  /* 0x00018800050a7890 */ /* 0x000fe4000fffe0ff */
[----:B----4-:R-:W-:Y:S01]  /*2f20*/  UIADD3 UR7, UPT, UPT, UR7, 0x3f, URZ ;  /* 0x0000003f07077890 */ /* 0x010fe2000fffe0ff */
[----:B-1----:R-:W1:Y:S01]  /*2f30*/  LDS R0, [UR5+0x140] ;  /* 0x00014005ff007984 */ /* 0x002e620008000800 */
[----:B------:R-:W-:Y:S02]  /*2f40*/  USHF.R.U32.HI UR9, URZ, 0x4, UR9 ;  /* 0x00000004ff097899 */ /* 0x000fe40008011609 */
[----:B------:R-:W-:Y:S02]  /*2f50*/  USHF.R.S32.HI UR4, URZ, 0x1f, UR7 ;  /* 0x0000001fff047899 */ /* 0x000fe40008011407 */
[----:B------:R-:W-:-:S02]  /*2f60*/  USHF.R.U32.HI UR10, URZ, 0x4, UR10 ;  /* 0x00000004ff0a7899 */ /* 0x000fc4000801160a */
[----:B------:R-:W-:Y:S02]  /*2f70*/  ULEA.HI UR4, UR4, UR7, URZ, 0x6 ;  /* 0x0000000704047291 */ /* 0x000fe4000f8f30ff */
[----:B------:R-:W-:Y:S02]  /*2f80*/  ULOP3.LUT UR9, UR9, 0x3fff, URZ, 0xc0, !UPT ;  /* 0x00003fff09097892 */ /* 0x000fe4000f8ec0ff */
[----:B------:R-:W-:Y:S02]  /*2f90*/  USHF.R.S32.HI UR4, URZ, 0x6, UR4 ;  /* 0x00000006ff047899 */ /* 0x000fe40008011404 */
[----:B------:R-:W-:Y:S02]  /*2fa0*/  ULOP3.LUT UR10, UR10, 0x3fff, URZ, 0xc0, !UPT ;  /* 0x00003fff0a0a7892 */ /* 0x000fe4000f8ec0ff */
[----:B------:R-:W-:Y:S01]  /*2fb0*/  UISETP.LT.AND UP0, UPT, UR4, 0x1, UPT ;  /* 0x000000010400788c */ /* 0x000fe2000bf01270 */
[----:B------:R-:W-:Y:S01]  /*2fc0*/  UMOV UR30, 0x0 ;  /* 0x00000000001e7882 */ /* 0x000fe20000000000 */
[----:B------:R-:W-:-:S02]  /*2fd0*/  UMOV UR31, 0x4200910 ;  /* 0x04200910001f7882 */ /* 0x000fc40000000000 */
[----:B------:R-:W-:Y:S01]  /*2fe0*/  USEL UR8, UR4, 0x1, !UP0 ;  /* 0x0000000104087887 */ /* 0x000fe2000c000000 */
[----:B------:R-:W-:Y:S01]  /*2ff0*/  UMOV UR28, 0x0 ;  /* 0x00000000001c7882 */ /* 0x000fe20000000000 */
[----:B------:R-:W-:Y:S01]  /*3000*/  UMOV UR29, 0x4200910 ;  /* 0x04200910001d7882 */ /* 0x000fe20000000000 */
[----:B------:R-:W-:Y:S01]  /*3010*/  UMOV UR26, 0x0 ;  /* 0x00000000001a7882 */ /* 0x000fe20000000000 */
[----:B------:R-:W-:Y:S01]  /*3020*/  UMOV UR27, 0x4200910 ;  /* 0x04200910001b7882 */ /* 0x000fe20000000000 */
[----:B------:R-:W-:Y:S01]  /*3030*/  UMOV UR24, 0x0 ;  /* 0x0000000000187882 */ /* 0x000fe20000000000 */
[----:B------:R-:W-:Y:S01]  /*3040*/  UMOV UR25, 0x4200910 ;  /* 0x0420091000197882 */ /* 0x000fe20000000000 */
[----:B------:R-:W-:Y:S01]  /*3050*/  UMOV UR22, 0x0 ;  /* 0x0000000000167882 */ /* 0x000fe20000000000 */
[----:B------:R-:W-:Y:S01]  /*3060*/  UMOV UR23, 0x4200910 ;  /* 0x0420091000177882 */ /* 0x000fe20000000000 */
[----:B------:R-:W-:Y:S02]  /*3070*/  ULOP3.LUT UR9, UR9, 0x10000, URZ, 0xfc, !UPT ;  /* 0x0001000009097892 */ /* 0x000fe4000f8efcff */
[----:B------:R-:W-:-:S02]  /*3080*/  ULOP3.LUT UR10, UR10, 0x10000, URZ, 0xfc, !UPT ;  /* 0x000100000a0a7892 */ /* 0x000fc4000f8efcff */
[----:B------:R-:W-:Y:S02]  /*3090*/  UIADD3 UR8, UPT, UPT, -UR8, URZ, URZ ;  /* 0x000000ff08087290 */ /* 0x000fe4000fffe1ff */
[----:B---3--:R-:W-:Y:S01]  /*30a0*/  UISETP.GE.AND UP3, UPT, UR6, 0x1, UPT ;  /* 0x000000010600788c */ /* 0x008fe2000bf66270 */
[----:B------:R-:W-:Y:S01]  /*30b0*/  UMOV UR20, 0x0 ;  /* 0x0000000000147882 */ /* 0x000fe20000000000 */
[----:B------:R-:W-:Y:S01]  /*30c0*/  UMOV UR21, 0x4200910 ;  /* 0x0420091000157882 */ /* 0x000fe20000000000 */
[----:B------:R-:W-:Y:S01]  /*30d0*/  UMOV UR18, 0x0 ;  /* 0x0000000000127882 */ /* 0x000fe20000000000 */
[----:B-1----:R-:W-:Y:S01]  /*30e0*/  R2UR UR16, R0 ;  /* 0x00000000001072ca */ /* 0x002fe200000e0000 */
[----:B------:R-:W-:-:S14]  /*30f0*/  UMOV UR19, 0x4200910 ;  /* 0x0420091000137882 */ /* 0x000fdc0000000000 */
.L_x_59:
[----:B------:R-:W-:Y:S02]  /*3100*/  LEA R0, R10, UR5, 0x3 ;  /* 0x000000050a007c11 */ /* 0x000fe4000f8e18ff */
[----:B------:R-:W-:Y:S02]  /*3110*/  SHF.L.U32 R2, R9, 0x1f, RZ ;  /* 0x0000001f09027819 */ /* 0x000fe400000006ff */
[----:B------:R-:W-:Y:S01]  /*3120*/  PLOP3.LUT P0, PT, PT, PT, UP3, 0x80, 0x8 ;  /* 0x000000000008781c */ /* 0x000fe20003f0f038 */
[----:B------:R-:W-:Y:S01]  /*3130*/  VIADD R3, R0, 0xa0 ;  /* 0x000000a000037836 */ /* 0x000fe20000000000 */
[----:B-1----:R-:W1:Y:S02]  /*3140*/  SYNCS.PHASECHK.TRANS64.TRYWAIT P1, [R0+URZ+0x90], R2 ;  /* 0x00009002000075a7 */ /* 0x002e6400080211ff */
[----:B-1-3--:R-:W-:Y:S09]  /*3150*/  @!P1 BRA `(.L_x_53) ;  /* 0x0000005000009947 */ /* 0x00aff20003800000 */
.L_x_146:
[----:B------:R-:W-:Y:S01]  /*3160*/  LEA R4, R10, UR5, 0x4 ;  /* 0x000000050a047c11 */ /* 0x000fe2000f8e20ff */
[----:B------:R-:W-:Y:S01]  /*3170*/  @UP3 ULEA UR7, UR14, UR5, 0x3 ;  /* 0x000000050e073291 */ /* 0x000fe2000f8e18ff */
[----:B------:R-:W-:Y:S01]  /*3180*/  PLOP3.LUT P2, PT, PT, PT, PT, 0x80, 0x8 ;  /* 0x000000000008781c */ /* 0x000fe20003f4f070 */
[----:B------:R-:W-:Y:S01]  /*3190*/  ULEA UR6, UR15, UR5, 0x3 ;  /* 0x000000050f067291 */ /* 0x000fe2000f8e18ff */
[----:B------:R-:W-:Y:S01]  /*31a0*/  PRMT R3, RZ, 0x654, R3 ;  /* 0x00000654ff037816 */ /* 0x000fe20000000003 */
[----:B------:R-:W-:Y:S01]  /*31b0*/  ULEA.HI UR11, UR15, UR15, URZ, 0x1 ;  /* 0x0000000f0f0b7291 */ /* 0x000fe2000f8f08ff */
[----:B------:R-:W2:Y:S01]  /*31c0*/  LDS.128 R4, [R4+0x120] ;  /* 0x0001200004047984 */ /* 0x000ea20000000c00 */
[----:B-1----:R-:W-:Y:S02]  /*31d0*/  @P0 SHF.L.U32 R2, R8, 0x1f, RZ ;  /* 0x0000001f08020819 */ /* 0x002fe400000006ff */
[----:B------:R-:W-:Y:S01]  /*31e0*/  SHF.L.U32 R0, R11, 0x1f, RZ ;  /* 0x0000001f0b007819 */ /* 0x000fe200000006ff */
[----:B------:R-:W-:Y:S01]  /*31f0*/  @!PT LDS RZ, [RZ] ;  /* 0x00000000fffff984 */ /* 0x000fe20000000800 */
[----:B------:R-:W-:Y:S01]  /*3200*/  @!PT LDS RZ, [RZ] ;  /* 0x00000000fffff984 */ /* 0x000fe20000000800 */
[----:B------:R-:W-:Y:S01]  /*3210*/  @!PT LDS RZ, [RZ] ;  /* 0x00000000fffff984 */ /* 0x000fe20000000800 */
[----:B------:R-:W-:Y:S01]  /*3220*/  @!PT LDS RZ, [RZ] ;  /* 0x00000000fffff984 */ /* 0x000fe20000000800 */
[----:B------:R1:W-:Y:S06]  /*3230*/  MEMBAR.ALL.CTA ;  /* 0x0000000000007992 */ /* 0x0003ec0000008000 */
[----:B-1----:R-:W1:Y:S02]  /*3240*/  FENCE.VIEW.ASYNC.S ;  /* 0x00000000000073c6 */ /* 0x002e640000000000 */
[----:B-1----:R1:W-:Y:S01]  /*3250*/  SYNCS.ARRIVE.TRANS64.RED.A1T0 RZ, [R3+URZ], RZ ;  /* 0x000000ff03ff79a7 */ /* 0x0023e200081004ff */
[----:B------:R1:W3:Y:S01]  /*3260*/  @P0 SYNCS.PHASECHK.TRANS64.TRYWAIT P2, [UR7], R2 ;  /* 0x00000002ff0005a7 */ /* 0x0002e20008041107 */
[----:B------:R-:W-:-:S02]  /*3270*/  USHF.L.U32 UR7, UR11, 0x6, URZ ;  /* 0x000000060b077899 */ /* 0x000fc400080006ff */
[----:B------:R-:W-:Y:S01]  /*3280*/  ULOP3.LUT UR11, UR11, 0xffe, URZ, 0xc0, !UPT ;  /* 0x00000ffe0b0b7892 */ /* 0x000fe2000f8ec0ff */
[----:B--2---:R-:W-:Y:S01]  /*3290*/  LOP3.LUT P1, RZ, R6, 0x1, RZ, 0xc0, !PT ;  /* 0x0000000106ff7812 */ /* 0x004fe2000782c0ff */
[----:B------:R-:W-:Y:S02]  /*32a0*/  ULOP3.LUT UR7, UR7, 0xffffff80, URZ, 0xc0, !UPT ;  /* 0xffffff8007077892 */ /* 0x000fe4000f8ec0ff */
[----:B------:R-:W-:Y:S02]  /*32b0*/  UIADD3 UR11, UPT, UPT, -UR11, UR15, URZ ;  /* 0x0000000f0b0b7290 */ /* 0x000fe4000fffe1ff */
[----:B------:R-:W-:-:S04]  /*32c0*/  UIADD3 UR7, UPT, UPT, UR16, UR7, URZ ;  /* 0x0000000710077290 */ /* 0x000fc8000fffe0ff */
[----:B------:R-:W-:Y:S01]  /*32d0*/  ULEA UR7, UR11, UR7, 0x14 ;  /* 0x000000070b077291 */ /* 0x000fe2000f8ea0ff */
[----:B------:R-:W2:Y:S02]  /*32e0*/  SYNCS.PHASECHK.TRANS64.TRYWAIT P0, [UR6+0xd0], R0 ;  /* 0x0000d000ff0075a7 */ /* 0x000ea40008001106 */
[----:B-123--:R-:W-:Y:S09]  /*32f0*/  @!P0 BRA `(.L_x_54) ;  /* 0x0000004c00ac8947 */ /* 0x00eff20003800000 */
.L_x_148:
[----:B------:R-:W-:Y:S01]  /*3300*/  IADD3 R10, PT, PT, R10, 0x1, RZ ;  /* 0x000000010a0a7810 */ /* 0x000fe20007ffe0ff */
[----:B------:R-:W-:Y:S06]  /*3310*/  BRA.U !UP3, `(.L_x_55) ;  /* 0x000000050b107547 */ /* 0x000fec000b800000 */
[----:B------:R-:W-:Y:S01]  /*3320*/  UPLOP3.LUT UP4, UPT, UPT, UPT, UPT, 0x40, 0x4 ;  /* 0x000000000004789c */ /* 0x000fe20003f8e870 */
[----:B------:R-:W-:Y:S01]  /*3330*/  UMOV UR13, UR8 ;  /* 0x00000008000d7c82 */ /* 0x000fe20008000000 */
[----:B------:R-:W-:Y:S01]  /*3340*/  UMOV UR12, UR4 ;  /* 0x00000004000c7c82 */ /* 0x000fe20008000000 */
[----:B------:R-:W-:-:S08]  /*3350*/  UMOV UR17, UR14 ;  /* 0x0000000e00117c82 */ /* 0x000fd00008000000 */
.L_x_58:
[----:B------:R-:W-:Y:S02]  /*3360*/  UIADD3 UR13, UPT, UPT, UR13, 0x1, URZ ;  /* 0x000000010d0d7890 */ /* 0x000fe4000fffe0ff */
[----:B--2---:R-:W-:Y:S02]  /*3370*/  ULEA UR11, UR17, UR5, 0x3 ;  /* 0x00000005110b7291 */ /* 0x004fe4000f8e18ff */
[----:B------:R-:W-:Y:S01]  /*3380*/  UISETP.NE.AND UP0, UPT, UR13, URZ, UPT ;  /* 0x000000ff0d00728c */ /* 0x000fe2000bf05270 */
[----:B---3--:R-:W-:Y:S10]  /*3390*/  @P2 BRA `(.L_x_56) ;  /* 0x00000000000c2947 */ /* 0x008ff40003800000 */
[----:B-1----:R-:W-:Y:S04]  /*33a0*/  SHF.L.U32 R2, R8, 0x1f, RZ ;  /* 0x0000001f08027819 */ /* 0x002fe800000006ff */
[----:B------:R-:W1:Y:S02]  /*33b0*/  SYNCS.PHASECHK.TRANS64.TRYWAIT P0, [UR11], R2 ;  /* 0x00000002ff0075a7 */ /* 0x000e64000800110b */
[----:B-1----:R-:W-:Y:S05]  /*33c0*/  @!P0 BRA `(.L_x_57) ;  /* 0x0000004c00908947 */ /* 0x002fea0003800000 */
.L_x_56:
[----:B------:R-:W-:Y:S01]  /*33d0*/  UISETP.NE.AND UP1, UPT, UR12, 0x1, UPT ;  /* 0x000000010c00788c */ /* 0x000fe2000bf25270 */
[----:B------:R-:W-:Y:S01]  /*33e0*/  PLOP3.LUT P2, PT, PT, PT, PT, 0x80, 0x8 ;  /* 0x000000000008781c */ /* 0x000fe20003f4f070 */
[----:B------:R-:W-:Y:S02]  /*33f0*/  UIADD3 UR14, UPT, UPT, UR17, 0x1, URZ ;  /* 0x00000001110e7890 */ /* 0x000fe4000fffe0ff */
[----:B------:R-:W-:Y:S02]  /*3400*/  ULEA UR64, UR17, UR10, 0xb ;  /* 0x0000000a11407291 */ /* 0x000fe4000f8e58ff */
[----:B------:R-:W-:Y:S01]  /*3410*/  UISETP.NE.AND UP2, UPT, UR14, 0x4, UPT ;  /* 0x000000040e00788c */ /* 0x000fe2000bf45270 */
[----:B------:R-:W-:Y:S01]  /*3420*/  PLOP3.LUT P0, PT, PT, PT, UP1, 0x80, 0x8 ;  /* 0x000000000008781c */ /* 0x000fe20003f0f018 */
[----:B------:R-:W-:Y:S02]  /*3430*/  ULEA UR62, UR17, UR9, 0xa ;  /* 0x00000009113e7291 */ /* 0x000fe4000f8e50ff */
[----:B------:R-:W-:Y:S02]  /*3440*/  USEL UR35, URZ, 0x1, UP2 ;  /* 0x00000001ff237887 */ /* 0x000fe40009000000 */
[----:B------:R-:W-:Y:S02]  /*3450*/  USEL UR14, UR14, URZ, UP2 ;  /* 0x000000ff0e0e7287 */ /* 0x000fe40009000000 */
[----:B------:R-:W-:Y:S02]  /*3460*/  UIADD3 UR60, UPT, UPT, UR64, 0x2, URZ ;  /* 0x00000002403c7890 */ /* 0x000fe4000fffe0ff */
[----:B------:R-:W-:Y:S01]  /*3470*/  @UP1 ULEA UR34, UR14, UR5, 0x3 ;  /* 0x000000050e221291 */ /* 0x000fe2000f8e18ff */
[----:B------:R-:W-:Y:S01]  /*3480*/  LOP3.LUT R8, R8, UR35, RZ, 0x3c, !PT ;  /* 0x0000002308087c12 */ /* 0x000fe2000f8e3cff */
[----:B------:R-:W-:Y:S02]  /*3490*/  UIADD3 UR58, UPT, UPT, UR62, 0x2, URZ ;  /* 0x000000023e3a7890 */ /* 0x000fe4000fffe0ff */
[----:B------:R-:W-:Y:S01]  /*34a0*/  UIADD3 UR56, UPT, UPT, UR64, 0x4, URZ ;  /* 0x0000000440387890 */ /* 0x000fe2000fffe0ff */
[----:B-1----:R-:W-:Y:S01]  /*34b0*/  @P0 SHF.L.U32 R0, R8, 0x1f, RZ ;  /* 0x0000001f08000819 */ /* 0x002fe200000006ff */
[----:B------:R-:W-:Y:S02]  /*34c0*/  UIADD3 UR54, UPT, UPT, UR62, 0x4, URZ ;  /* 0x000000043e367890 */ /* 0x000fe4000fffe0ff */
[----:B------:R-:W-:Y:S01]  /*34d0*/  UIADD3 UR52, UPT, UPT, UR64, 0x6, URZ ;  /* 0x0000000640347890 */ /* 0x000fe2000fffe0ff */
[----:B------:R2:W3:Y:S01]  /*34e0*/  @P0 SYNCS.PHASECHK.TRANS64.TRYWAIT P2, [UR34], R0 ;  /* 0x00000000ff0005a7 */ /* 0x0004e20008041122 */
[----:B------:R-:W-:Y:S02]  /*34f0*/  UIADD3 UR50, UPT, UPT, UR62, 0x6, URZ ;  /* 0x000000063e327890 */ /* 0x000fe4000fffe0ff */
        /* <DEDUP_REMOVED lines=9> */
[----:B------:R-:W-:Y:S01]  /*3590*/  UIADD3 UR12, UPT, UPT, UR12, -0x1, URZ ;  /* 0xffffffff0c0c7890 */ /* 0x000fe2000fffe0ff */
[----:B------:R-:W-:Y:S01]  /*35a0*/  UMOV UR65, 0x40004040 ;  /* 0x4000404000417882 */ /* 0x000fe20000000000 */
[----:B------:R-:W-:Y:S01]  /*35b0*/  UMOV UR63, 0x40004040 ;  /* 0x40004040003f7882 */ /* 0x000fe20000000000 */
[----:B------:R-:W-:Y:S01]  /*35c0*/  UMOV UR61, 0x40004040 ;  /* 0x40004040003d7882 */ /* 0x000fe20000000000 */
[----:B------:R2:W-:Y:S01]  /*35d0*/  UTCHMMA gdesc[UR62], gdesc[UR64], tmem[UR7], tmem[UR32], idesc[UR33], UP4 ;  /* 0x00ff20403e0075ea */ /* 0x0005e2000a000007 */
[----:B------:R-:W-:Y:S01]  /*35e0*/  UPLOP3.LUT UP4, UPT, UPT, UPT, UPT, 0x80, 0x8 ;  /* 0x000000000008789c */ /* 0x000fe20003f8f070 */
[----:B------:R-:W-:Y:S01]  /*35f0*/  UMOV UR59, 0x40004040 ;  /* 0x40004040003b7882 */ /* 0x000fe20000000000 */
[----:B------:R-:W-:Y:S01]  /*3600*/  UMOV UR57, 0x40004040 ;  /* 0x4000404000397882 */ /* 0x000fe20000000000 */
[----:B------:R2:W-:Y:S01]  /*3610*/  UTCHMMA gdesc[UR58], gdesc[UR60], tmem[UR7], tmem[UR30], idesc[UR31], UPT ;  /* 0x00ff1e3c3a0075ea */ /* 0x0005e2000b800007 */
        /* <DEDUP_REMOVED lines=14> */
[----:B------:R-:W-:Y:S01]  /*3700*/  UMOV UR35, 0x40004040 ;  /* 0x4000404000237882 */ /* 0x000fe20000000000 */
[----:B------:R2:W-:Y:S01]  /*3710*/  UTCHMMA gdesc[UR38], gdesc[UR40], tmem[UR7], tmem[UR20], idesc[UR21], UPT ;  /* 0x00ff1428260075ea */ /* 0x0005e2000b800007 */
[----:B------:R2:W-:Y:S01]  /*3720*/  UTCHMMA gdesc[UR34], gdesc[UR36], tmem[UR7], tmem[UR18], idesc[UR19], UPT ;  /* 0x00ff1224220075ea */ /* 0x0005e2000b800007 */
[----:B------:R2:W-:Y:S01]  /*3730*/  UTCBAR [UR11], URZ ;  /* 0x000000ff0b0073e9 */ /* 0x0005e200080000ff */
[----:B------:R-:W-:Y:S01]  /*3740*/  UMOV UR17, UR14 ;  /* 0x0000000e00117c82 */ /* 0x000fe20008000000 */
[----:B------:R-:W-:Y:S05]  /*3750*/  BRA.U UP0, `(.L_x_58) ;  /* 0xfffffffd00007547 */ /* 0x000fea000b83ffff */
.L_x_55:
[----:B------:R-:W-:Y:S01]  /*3760*/  UIADD3 UR15, UPT, UPT, UR15, 0x1, URZ ;  /* 0x000000010f0f7890 */ /* 0x000fe2000fffe0ff */
[C---:B------:R-:W-:Y:S01]  /*3770*/  ISETP.NE.AND P0, PT, R10.reuse, 0x2, PT ;  /* 0x000000020a00780c */ /* 0x040fe20003f05270 */
[----:B--2---:R-:W-:Y:S02]  /*3780*/  UIADD3 UR7, UPT, UPT, UR6, 0xb0, URZ ;  /* 0x000000b006077890 */ /* 0x004fe4000fffe0ff */
[----:B------:R-:W-:Y:S01]  /*3790*/  UISETP.NE.AND UP0, UPT, UR15, 0x4, UPT ;  /* 0x000000040f00788c */ /* 0x000fe2000bf05270 */
[----:B-1----:R-:W-:Y:S02]  /*37a0*/  SEL R0, RZ, 0x1, P0 ;  /* 0x00000001ff007807 */ /* 0x002fe40000000000 */
[----:B------:R-:W-:Y:S01]  /*37b0*/  SEL R10, R10, RZ, P0 ;  /* 0x000000ff0a0a7207 */ /* 0x000fe20000000000 */
[----:B------:R-:W-:Y:S01]  /*37c0*/  USEL UR6, URZ, 0x1, UP0 ;  /* 0x00000001ff067887 */ /* 0x000fe20008000000 */
[----:B------:R-:W-:Y:S01]  /*37d0*/  LOP3.LUT R9, R9, R0, RZ, 0x3c, !PT ;  /* 0x0000000009097212 */ /* 0x000fe200078e3cff */
[----:B------:R-:W-:Y:S01]  /*37e0*/  USEL UR15, UR15, URZ, UP0 ;  /* 0x000000ff0f0f7287 */ /* 0x000fe20008000000 */
[----:B------:R1:W-:Y:S03]  /*37f0*/  UTCBAR [UR7], URZ ;  /* 0x000000ff070073e9 */ /* 0x0003e600080000ff */
[----:B------:R-:W-:Y:S01]  /*3800*/  LOP3.LUT R11, R11, UR6, RZ, 0x3c, !PT ;  /* 0x000000060b0b7c12 */ /* 0x000fe2000f8e3cff */
[----:B------:R-:W-:Y:S07]  /*3810*/  @P1 BRA `(.L_x_59) ;  /* 0xfffffff800381947 */ /* 0x000fee000383ffff */
[----:B------:R-:W2:Y:S01]  /*3820*/  S2UR UR4, SR_CgaCtaId ;  /* 0x00000000000479c3 */ /* 0x000ea20000008800 */
[----:B------:R-:W-:Y:S01]  /*3830*/  ELECT P0, URZ, PT ;  /* 0x0000000000ff782f */ /* 0x000fe20003800000 */
[----:B------:R-:W-:Y:S01]  /*3840*/  IMAD.MOV.U32 R0, RZ, RZ, 0x1 ;  /* 0x00000001ff007424 */ /* 0x000fe200078e00ff */
[----:B------:R-:W-:Y:S01]  /*3850*/  UIADD3 UR5, UPT, UPT, UR5, 0xd0, URZ ;  /* 0x000000d005057890 */ /* 0x000fe2000fffe0ff */
[----:B------:R-:W-:Y:S01]  /*3860*/  SHF.L.U32 R2, R11, 0x1f, RZ ;  /* 0x0000001f0b027819 */ /* 0x000fe200000006ff */
[----:B------:R-:W-:-:S03]  /*3870*/  UMOV UR6, 0x40 ;  /* 0x0000004000067882 */ /* 0x000fc60000000000 */
[----:B------:R-:W-:Y:S01]  /*3880*/  UVIRTCOUNT.DEALLOC.SMPOOL 0x80 ;  /* 0x000000800000784c */ /* 0x000fe20000000000 */
[----:B--2---:R-:W-:Y:S02]  /*3890*/  ULEA UR4, UR4, UR6, 0x18 ;  /* 0x0000000604047291 */ /* 0x004fe4000f8ec0ff */
[----:B------:R-:W-:-:S07]  /*38a0*/  ULEA UR6, UR15, UR5, 0x3 ;  /* 0x000000050f067291 */ /* 0x000fce000f8e18ff */
[----:B------:R2:W-:Y:S02]  /*38b0*/  @P0 STS.U8 [UR4+0x1c], R0 ;  /* 0x00001c00ff000988 */ /* 0x0005e40008000004 */
[----:B------:R-:W4:Y:S02]  /*38c0*/  SYNCS.PHASECHK.TRANS64.TRYWAIT P0, [UR6], R2 ;  /* 0x00000002ff0075a7 */ /* 0x000f240008001106 */
[----:B--2-4-:R-:W-:Y:S05]  /*38d0*/  @!P0 BRA `(.L_x_60) ;  /* 0x0000004800648947 */ /* 0x014fea0003800000 */
.L_x_151:
[----:B-1----:R-:W-:-:S04]  /*38e0*/  UIADD3 UR7, UPT, UPT, UR15, 0x1, URZ ;  /* 0x000000010f077890 */ /* 0x002fc8000fffe0ff */
[----:B------:R-:W-:-:S04]  /*38f0*/  UISETP.NE.AND UP0, UPT, UR7, 0x4, UPT ;  /* 0x000000040700788c */ /* 0x000fc8000bf05270 */
[----:B------:R-:W-:Y:S02]  /*3900*/  USEL UR8, URZ, 0x1, UP0 ;  /* 0x00000001ff087887 */ /* 0x000fe40008000000 */
[----:B------:R-:W-:-:S04]  /*3910*/  USEL UR7, UR7, URZ, UP0 ;  /* 0x000000ff07077287 */ /* 0x000fc80008000000 */
[----:B------:R-:W-:Y:S01]  /*3920*/  ULEA UR6, UR7, UR5, 0x3 ;  /* 0x0000000507067291 */ /* 0x000fe2000f8e18ff */
[----:B--2---:R-:W-:-:S04]  /*3930*/  LOP3.LUT R2, R11, UR8, RZ, 0x3c, !PT ;  /* 0x000000080b027c12 */ /* 0x004fc8000f8e3cff */
[----:B------:R-:W-:-:S04]  /*3940*/  SHF.L.U32 R3, R2, 0x1f, RZ ;  /* 0x0000001f02037819 */ /* 0x000fc800000006ff */
[----:B------:R-:W1:Y:S02]  /*3950*/  SYNCS.PHASECHK.TRANS64.TRYWAIT P0, [UR6], R3 ;  /* 0x00000003ff0075a7 */ /* 0x000e640008001106 */
[----:B-1----:R-:W-:Y:S05]  /*3960*/  @!P0 BRA `(.L_x_61) ;  /* 0x0000004800588947 */ /* 0x002fea0003800000 */
.L_x_153:
        /* <DEDUP_REMOVED lines=9> */
.L_x_155:
[----:B------:R-:W-:-:S04]  /*3a00*/  UIADD3 UR7, UPT, UPT, UR7, 0x1, URZ ;  /* 0x0000000107077890 */ /* 0x000fc8000fffe0ff */
[----:B------:R-:W-:-:S04]  /*3a10*/  UISETP.NE.AND UP0, UPT, UR7, 0x4, UPT ;  /* 0x000000040700788c */ /* 0x000fc8000bf05270 */
[----:B------:R-:W-:Y:S02]  /*3a20*/  USEL UR6, URZ, 0x1, UP0 ;  /* 0x00000001ff067887 */ /* 0x000fe40008000000 */
[----:B------:R-:W-:-:S04]  /*3a30*/  USEL UR7, UR7, URZ, UP0 ;  /* 0x000000ff07077287 */ /* 0x000fc80008000000 */
[----:B------:R-:W-:Y:S01]  /*3a40*/  ULEA UR7, UR7, UR5, 0x3 ;  /* 0x0000000507077291 */ /* 0x000fe2000f8e18ff */
[----:B------:R-:W-:-:S04]  /*3a50*/  LOP3.LUT R2, R2, UR6, RZ, 0x3c, !PT ;  /* 0x0000000602027c12 */ /* 0x000fc8000f8e3cff */
[----:B------:R-:W-:-:S04]  /*3a60*/  SHF.L.U32 R2, R2, 0x1f, RZ ;  /* 0x0000001f02027819 */ /* 0x000fc800000006ff */
[----:B------:R-:W2:Y:S02]  /*3a70*/  SYNCS.PHASECHK.TRANS64.TRYWAIT P0, [UR7], R2 ;  /* 0x00000002ff0075a7 */ /* 0x000ea40008001107 */
[----:B--2---:R-:W-:Y:S05]  /*3a80*/  @!P0 BRA `(.L_x_63) ;  /* 0x0000004800408947 */ /* 0x004fea0003800000 */
.L_x_157:
[----:B------:R-:W-:Y:S01]  /*3a90*/  NOP ;  /* 0x0000000000007918 */ /* 0x000fe20000000000 */
[----:B-1----:R-:W1:Y:S01]  /*3aa0*/  LDS R0, [UR4+0x14] ;  /* 0x00001404ff007984 */ /* 0x002e620008000800 */
[----:B------:R-:W-:Y:S01]  /*3ab0*/  ULOP3.LUT UR6, UR16, 0xffff, URZ, 0xc0, !UPT ;  /* 0x0000ffff10067892 */ /* 0x000fe2000f8ec0ff */
[----:B------:R-:W-:Y:S01]  /*3ac0*/  UMOV UR8, 0xffff ;  /* 0x0000ffff00087882 */ /* 0x000fe20000000000 */
[----:B------:R-:W-:Y:S02]  /*3ad0*/  UMOV UR5, 0x1 ;  /* 0x0000000100057882 */ /* 0x000fe40000000000 */
[----:B------:R-:W-:-:S04]  /*3ae0*/  USHF.R.U32.HI UR6, URZ, 0x5, UR6 ;  /* 0x00000005ff067899 */ /* 0x000fc80008011606 */
[----:B------:R-:W-:Y:S02]  /*3af0*/  USHF.L.U32 UR8, UR8, UR6, URZ ;  /* 0x0000000608087299 */ /* 0x000fe400080006ff */
[----:B------:R-:W-:-:S04]  /*3b00*/  USHF.L.U32 UR5, UR5, UR6, URZ ;  /* 0x0000000605057299 */ /* 0x000fc800080006ff */
[----:B-1----:R-:W-:-:S04]  /*3b10*/  LOP3.LUT R0, R0, UR8, RZ, 0xc0, !PT ;  /* 0x0000000800007c12 */ /* 0x002fc8000f8ec0ff */
[----:B------:R-:W-:-:S13]  /*3b20*/  ISETP.NE.AND P0, PT, R0, UR8, PT ;  /* 0x0000000800007c0c */ /* 0x000fda000bf05270 */
[----:B------:R-:W-:Y:S05]  /*3b30*/  @P0 BRA `(.L_x_64) ;  /* 0x0000000000580947 */ /* 0x000fea0003800000 */
[----:B------:R-:W1:Y:S02]  /*3b40*/  LDS R0, [UR4+0x18] ;  /* 0x00001804ff007984 */ /* 0x000e640008000800 */
[----:B-1----:R-:W-:-:S04]  /*3b50*/  LOP3.LUT R0, R0, UR5, RZ, 0xc0, !PT ;  /* 0x0000000500007c12 */ /* 0x002fc8000f8ec0ff */
[----:B------:R-:W-:-:S13]  /*3b60*/  ISETP.NE.AND P0, PT, R0, UR5, PT ;  /* 0x0000000500007c0c */ /* 0x000fda000bf05270 */
[----:B------:R-:W-:Y:S05]  /*3b70*/  @P0 BRA `(.L_x_65) ;  /* 0x00000000003c0947 */ /* 0x000fea0003800000 */
[----:B------:R-:W1:Y:S01]  /*3b80*/  S2R R2, SR_LANEID ;  /* 0x0000000000027919 */ /* 0x000e620000000000 */
[----:B------:R-:W-:Y:S01]  /*3b90*/  ULOP3.LUT UR8, URZ, UR8, URZ, 0x33, !UPT ;  /* 0x00000008ff087292 */ /* 0x000fe2000f8e33ff */
[----:B------:R-:W-:Y:S02]  /*3ba0*/  VOTEU.ANY UR7, UPT, PT ;  /* 0x0000000000077886 */ /* 0x000fe400038e0100 */
[----:B------:R-:W-:-:S03]  /*3bb0*/  UFLO.U32 UR7, UR7 ;  /* 0x00000007000772bd */ /* 0x000fc600080e0000 */
[----:B------:R-:W-:-:S04]  /*3bc0*/  IMAD.U32 R0, RZ, RZ, UR8 ;  /* 0x00000008ff007e24 */ /* 0x000fc8000f8e00ff */
[----:B------:R2:W4:Y:S02]  /*3bd0*/  REDUX UR6, R0 ;  /* 0x00000000000673c4 */ /* 0x0005240000000000 */
[----:B------:R1:W-:Y:S02]  /*3be0*/  UTCATOMSWS.AND URZ, UR8 ;  /* 0x0000000800ff79e3 */ /* 0x0003e40008000000 */
[----:B-1----:R-:W-:Y:S02]  /*3bf0*/  ISETP.EQ.U32.AND P0, PT, R2, UR7, PT ;  /* 0x0000000702007c0c */ /* 0x002fe4000bf02070 */
[----:B--2---:R-:W-:Y:S02]  /*3c00*/  LOP3.LUT R0, RZ, UR5, RZ, 0x33, !PT ;  /* 0x00000005ff007c12 */ /* 0x004fe4000f8e33ff */
[----:B----4-:R-:W-:Y:S02]  /*3c10*/  MOV R2, UR6 ;  /* 0x0000000600027c02 */ /* 0x010fe40008000f00 */
[----:B------:R-:W1:Y:S07]  /*3c20*/  REDUX UR5, R0 ;  /* 0x00000000000573c4 */ /* 0x000e6e0000000000 */
[----:B------:R2:W-:Y:S01]  /*3c30*/  @P0 ATOMS.AND RZ, [UR4+0x14], R2 ;  /* 0x00001402ffff098c */ /* 0x0005e2000a800004 */
[----:B-1----:R-:W-:-:S05]  /*3c40*/  IMAD.U32 R0, RZ, RZ, UR5 ;  /* 0x00000005ff007e24 */ /* 0x002fca000f8e00ff */
[----:B------:R2:W-:Y:S01]  /*3c50*/  @P0 ATOMS.AND RZ, [UR4+0x18], R0 ;  /* 0x00001800ffff098c */ /* 0x0005e2000a800004 */
[----:B------:R-:W-:Y:S05]  /*3c60*/  BRA `(.L_x_66) ;  /* 0x0000000000147947 */ /* 0x000fea0003800000 */
.L_x_65:
[----:B------:R-:W-:Y:S02]  /*3c70*/  MOV R2, 0x3c90 ;  /* 0x00003c9000027802 */ /* 0x000fe40000000f00 */
[----:B---3-5:R-:W-:Y:S05]  /*3c80*/  CALL.REL.NOINC `($__internal_0_$__cuda_sm10x_tcgen05_guardrail_trap_col_being_dealloced_not_returned_by_alloc) ;  /* 0x0000004c00287944 */ /* 0x028fea0003c00000 */
[----:B------:R-:W-:Y:S05]  /*3c90*/  BRA `(.L_x_66) ;  /* 0x0000000000087947 */ /* 0x000fea0003800000 */
.L_x_64:
[----:B------:R-:W-:Y:S02]  /*3ca0*/  MOV R2, 0x3cc0 ;  /* 0x00003cc000027802 */ /* 0x000fe40000000f00 */
[----:B---3-5:R-:W-:Y:S05]  /*3cb0*/  CALL.REL.NOINC `($__internal_2_$__cuda_sm10x_tcgen05_guardrail_trap_unallocated_columns_being_dealloced) ;  /* 0x0000004c00347944 */ /* 0x028fea0003c00000 */
.L_x_66:
[----:B------:R-:W-:Y:S01]  /*3cc0*/  NOP ;  /* 0x0000000000007918 */ /* 0x000fe20000000000 */
[----:B------:R-:W-:Y:S05]  /*3cd0*/  EXIT ;  /* 0x000000000000794d */ /* 0x000fea0003800000 */
.L_x_48:
[----:B------:R-:W-:-:S09]  /*3ce0*/  UISETP.NE.OR UP2, UPT, UR8, 0x3, !UP2 ;  /* 0x000000030800788c */ /* 0x000fd2000d745670 */
[----:B------:R-:W-:Y:S05]  /*3cf0*/  BRA.U UP2, `(.L_x_67) ;  /* 0x0000001102047547 */ /* 0x000fea000b800000 */
[----:B------:R-:W1:Y:S01]  /*3d00*/  LDC R0, c[0x0][0xb30] ;  /* 0x0002cc00ff007b82 */ /* 0x000e620000000800 */
[----:B------:R-:W2:Y:S01]  /*3d10*/  LDCU.64 UR8, c[0x0][0x888] ;  /* 0x00011100ff0877ac */ /* 0x000ea20008000a00 */
[----:B------:R-:W-:Y:S01]  /*3d20*/  IMAD.MOV.U32 R30, RZ, RZ, 0x1 ;  /* 0x00000001ff1e7424 */ /* 0x000fe200078e00ff */
[----:B------:R-:W-:Y:S01]  /*3d30*/  CS2R R28, SRZ ;  /* 0x00000000001c7805 */ /* 0x000fe2000001ff00 */
[----:B------:R-:W-:Y:S01]  /*3d40*/  IMAD.MOV.U32 R25, RZ, RZ, 0x2000 ;  /* 0x00002000ff197424 */ /* 0x000fe200078e00ff */
[----:B------:R-:W4:Y:S03]  /*3d50*/  LDCU.64 UR4, c[0x0][0x890] ;  /* 0x00011200ff0477ac */ /* 0x000f260008000a00 */
[----:B------:R-:W3:Y:S01]  /*3d60*/  LDC R24, c[0x0][0x370] ;  /* 0x0000dc00ff187b82 */ /* 0x000ee20000000800 */
[----:B------:R-:W-:Y:S01]  /*3d70*/  UMOV UR7, 0x400 ;  /* 0x0000040000077882 */ /* 0x000fe20000000000 */
[----:B------:R-:W-:-:S02]  /*3d80*/  UPLOP3.LUT UP1, UPT, UPT, UPT, UPT, 0x40, 0x4 ;  /* 0x000000000004789c */ /* 0x000fc40003f2e870 */
[----:B------:R-:W-:-:S04]  /*3d90*/  ULEA UR7, UR37, UR7, 0x18 ;  /* 0x0000000725077291 */ /* 0x000fc8000f8ec0ff */
[----:B------:R-:W3:Y:S01]  /*3da0*/  LDC R3, c[0x0][0xb0c] ;  /* 0x0002c300ff037b82 */ /* 0x000ee20000000800 */
[----:B------:R-:W-:Y:S02]  /*3db0*/  UIADD3 UR13, UPT, UPT, UR7, 0x58, URZ ;  /* 0x00000058070d7890 */ /* 0x000fe4000fffe0ff */
[----:B--2---:R-:W-:Y:S02]  /*3dc0*/  UISETP.NE.U32.AND UP2, UPT, UR8, URZ, UPT ;  /* 0x000000ff0800728c */ /* 0x004fe4000bf45070 */
[----:B------:R-:W-:Y:S02]  /*3dd0*/  UIADD3 UR33, UPT, UPT, UR7, 0x40, URZ ;  /* 0x0000004007217890 */ /* 0x000fe4000fffe0ff */
[----:B----4-:R-:W-:Y:S01]  /*3de0*/  UISETP.NE.U32.AND UP3, UPT, UR4, URZ, UPT ;  /* 0x000000ff0400728c */ /* 0x010fe2000bf65070 */
[----:B------:R-:W2:Y:S01]  /*3df0*/  LDC R18, c[0x0][0xb20] ;  /* 0x0002c800ff127b82 */ /* 0x000ea20000000800 */
[----:B-1----:R-:W-:Y:S01]  /*3e00*/  ISETP.NE.AND P1, PT, R0, 0x1, PT ;  /* 0x000000010000780c */ /* 0x002fe20003f25270 */
[----:B------:R-:W-:-:S02]  /*3e10*/  UISETP.NE.AND.EX UP2, UPT, UR9, URZ, UPT, UP2 ;  /* 0x000000ff0900728c */ /* 0x000fc4000bf45320 */
[----:B------:R-:W-:Y:S02]  /*3e20*/  UIADD3 UR25, UPT, UPT, UR7, 0x48, URZ ;  /* 0x0000004807197890 */ /* 0x000fe4000fffe0ff */
[----:B------:R-:W-:Y:S02]  /*3e30*/  UIADD3 UR17, UPT, UPT, UR7, 0x50, URZ ;  /* 0x0000005007117890 */ /* 0x000fe4000fffe0ff */
[----:B-----5:R-:W1:Y:S01]  /*3e40*/  LDC.64 R32, c[0x0][0x348] ;  /* 0x0000d200ff207b82 */ /* 0x020e620000000a00 */
[----:B------:R-:W-:Y:S02]  /*3e50*/  UPRMT UR13, UR37, 0x654, UR13 ;  /* 0x00000654250d7896 */ /* 0x000fe4000800000d */
[----:B------:R-:W-:-:S05]  /*3e60*/  UISETP.NE.AND.EX UP3, UPT, UR5, URZ, UPT, UP3 ;  /* 0x000000ff0500728c */ /* 0x000fca000bf65330 */
[----:B------:R-:W4:Y:S08]  /*3e70*/  LDC.64 R16, c[0x0][0xb10] ;  /* 0x0002c400ff107b82 */ /* 0x000f300000000a00 */
[----:B------:R-:W1:Y:S08]  /*3e80*/  LDC.64 R6, c[0x0][0xb18] ;  /* 0x0002c600ff067b82 */ /* 0x000e700000000a00 */
[----:B------:R-:W1:Y:S08]  /*3e90*/  LDC.64 R4, c[0x0][0xb28] ;  /* 0x0002ca00ff047b82 */ /* 0x000e700000000a00 */
[----:B--23--:R-:W1:Y:S02]  /*3ea0*/  LDC R19, c[0x0][0x374] ;  /* 0x0000dd00ff137b82 */ /* 0x00ce640000000800 */
.L_x_78:
[C---:B------:R-:W-:Y:S02]  /*3eb0*/  LEA R0, R29.reuse, UR7, 0x3 ;  /* 0x000000071d007c11 */ /* 0x040fe4000f8e18ff */
[----:B------:R-:W-:Y:S02]  /*3ec0*/  SHF.L.U32 R2, R28, 0x1f, RZ ;  /* 0x0000001f1c027819 */ /* 0x000fe400000006ff */
[----:B------:R-:W-:Y:S02]  /*3ed0*/  LEA R20, R29, UR7, 0x4 ;  /* 0x000000071d147c11 */ /* 0x000fe4000f8e20ff */
[----:B--2---:R-:W2:Y:S02]  /*3ee0*/  SYNCS.PHASECHK.TRANS64.TRYWAIT P0, [R0+URZ+0x90], R2 ;  /* 0x00009002000075a7 */ /* 0x004ea400080011ff */
[----:B--2---:R-:W-:Y:S05]  /*3ef0*/  @!P0 BRA `(.L_x_68) ;  /* 0x00000044003c8947 */ /* 0x004fea0003800000 */
.L_x_158:
[----:B------:R-:W-:Y:S01]  /*3f00*/  ISETP.GE.AND P0, PT, R26, 0x1, PT ;  /* 0x000000011a00780c */ /* 0x000fe20003f06270 */
[----:B------:R-:W3:Y:S01]  /*3f10*/  LDS.128 R20, [R20+0x120] ;  /* 0x0001200014147984 */ /* 0x000ee20000000c00 */
[----:B--2---:R-:W-:Y:S01]  /*3f20*/  VIADD R0, R0, 0xa0 ;  /* 0x000000a000007836 */ /* 0x004fe20000000000 */
[----:B------:R-:W-:Y:S01]  /*3f30*/  @!PT LDS RZ, [RZ] ;  /* 0x00000000fffff984 */ /* 0x000fe20000000800 */
[----:B------:R-:W-:Y:S01]  /*3f40*/  @!PT LDS RZ, [RZ] ;  /* 0x00000000fffff984 */ /* 0x000fe20000000800 */
[----:B------:R-:W-:Y:S01]  /*3f50*/  @!PT LDS RZ, [RZ] ;  /* 0x00000000fffff984 */ /* 0x000fe20000000800 */
[----:B------:R-:W-:Y:S01]  /*3f60*/  @!PT LDS RZ, [RZ] ;  /* 0x00000000fffff984 */ /* 0x000fe20000000800 */
[----:B------:R2:W-:Y:S06]  /*3f70*/  MEMBAR.ALL.CTA ;  /* 0x0000000000007992 */ /* 0x0005ec0000008000 */
[----:B--2---:R-:W2:Y:S01]  /*3f80*/  FENCE.VIEW.ASYNC.S ;  /* 0x00000000000073c6 */ /* 0x004ea20000000000 */
[----:B------:R-:W-:Y:S04]  /*3f90*/  PRMT R0, RZ, 0x654, R0 ;  /* 0x00000654ff007816 */ /* 0x000fe80000000000 */
[----:B--2---:R2:W-:Y:S01]  /*3fa0*/  SYNCS.ARRIVE.TRANS64.RED.A1T0 RZ, [R0+URZ], RZ ;  /* 0x000000ff00ff79a7 */ /* 0x0045e200081004ff */
[----:B---3--:R-:W-:Y:S11]  /*3fb0*/  LOP3.LUT P3, RZ, R22, 0x1, RZ, 0xc0, !PT ;  /* 0x0000000116ff7812 */ /* 0x008ff6000786c0ff */
[----:B------:R-:W-:Y:S02]  /*3fc0*/  @!UPT UIADD3 URZ, UPT, UPT, URZ, URZ, URZ ;  /* 0x000000fffffff290 */ /* 0x000fe4000fffe0ff */
[----:B------:R-:W-:Y:S02]  /*3fd0*/  @P3 MOV R11, R20 ;  /* 0x00000014000b3202 */ /* 0x000fe40000000f00 */
[----:B------:R-:W-:Y:S01]  /*3fe0*/  @P3 LOP3.LUT R10, R21, 0xffff, RZ, 0xc0, !PT ;  /* 0x0000ffff150a3812 */ /* 0x000fe200078ec0ff */
[----:B--2---:R-:W-:Y:S06]  /*3ff0*/  @!P0 BRA `(.L_x_69) ;  /* 0x0000000000a48947 */ /* 0x004fec0003800000 */
[-C--:B-1----:R-:W-:Y:S01]  /*4000*/  IMAD.HI.U32 R0, R19, R7.reuse, RZ ;  /* 0x0000000713007227 */ /* 0x082fe200078e00ff */
[----:B------:R-:W-:Y:S02]  /*4010*/  ISETP.NE.AND P0, PT, R6, 0x1, PT ;  /* 0x000000010600780c */ /* 0x000fe40003f05270 */
[----:B------:R-:W-:Y:S01]  /*4020*/  ISETP.NE.AND P2, PT, R26, 0x1, PT ;  /* 0x000000011a00780c */ /* 0x000fe20003f45270 */
[----:B----4-:R-:W-:Y:S01]  /*4030*/  IMAD.HI.U32 R9, R24, R16, RZ ;  /* 0x0000001018097227 */ /* 0x010fe200078e00ff */
[----:B------:R-:W-:Y:S02]  /*4040*/  SHF.R.U32.HI R0, RZ, R18, R0 ;  /* 0x00000012ff007219 */ /* 0x000fe40000011600 */
[----:B------:R-:W-:Y:S01]  /*4050*/  ISETP.NE.AND P4, PT, R3, 0x1, PT ;  /* 0x000000010300780c */ /* 0x000fe20003f85270 */
[----:B------:R-:W-:Y:S01]  /*4060*/  IMAD.HI.U32 R13, R10, R7, RZ ;  /* 0x000000070a0d7227 */ /* 0x000fe200078e00ff */
[----:B------:R-:W-:Y:S02]  /*4070*/  SHF.R.U32.HI R9, RZ, R17, R9 ;  /* 0x00000011ff097219 */ /* 0x000fe40000011609 */
[----:B------:R-:W-:Y:S01]  /*4080*/  SEL R0, R19, R0, !P0 ;  /* 0x0000000013007207 */ /* 0x000fe20004000000 */
[----:B------:R-:W-:Y:S01]  /*4090*/  IMAD.HI.U32 R12, R11, R16, RZ ;  /* 0x000000100b0c7227 */ /* 0x000fe200078e00ff */
[----:B------:R-:W-:Y:S03]  /*40a0*/  SEL R9, R24, R9, !P4 ;  /* 0x0000000918097207 */ /* 0x000fe60006000000 */
[-C--:B------:R-:W-:Y:S01]  /*40b0*/  IMAD.HI.U32 R8, R0, R4.reuse, RZ ;  /* 0x0000000400087227 */ /* 0x080fe200078e00ff */
[----:B------:R-:W-:Y:S03]  /*40c0*/  SHF.R.U32.HI R12, RZ, R17, R12 ;  /* 0x00000011ff0c7219 */ /* 0x000fe6000001160c */
[----:B------:R-:W-:Y:S01]  /*40d0*/  IMAD.HI.U32 R2, R9, R4, RZ ;  /* 0x0000000409027227 */ /* 0x000fe200078e00ff */
[-C--:B------:R-:W-:Y:S02]  /*40e0*/  @P2 SHF.R.U32.HI R0, RZ, R5.reuse, R8 ;  /* 0x00000005ff002219 */ /* 0x080fe40000011608 */
[----:B------:R-:W-:Y:S02]  /*40f0*/  SHF.R.U32.HI R8, RZ, R18, R13 ;  /* 0x00000012ff087219 */ /* 0x000fe4000001160d */
[----:B------:R-:W-:Y:S01]  /*4100*/  @P2 SHF.R.U32.HI R9, RZ, R5, R2 ;  /* 0x00000005ff092219 */ /* 0x000fe20000011602 */
[----:B------:R-:W-:Y:S01]  /*4110*/  IMAD R0, R26, R0, RZ ;  /* 0x000000001a007224 */ /* 0x000fe200078e02ff */
[----:B------:R-:W-:Y:S02]  /*4120*/  SEL R8, R10, R8, !P0 ;  /* 0x000000080a087207 */ /* 0x000fe40004000000 */
[----:B------:R-:W-:Y:S01]  /*4130*/  SEL R2, R11, R12, !P4 ;  /* 0x0000000c0b027207 */ /* 0x000fe20006000000 */
[----:B------:R-:W-:Y:S01]  /*4140*/  IMAD R12, R26, R9, RZ ;  /* 0x000000091a0c7224 */ /* 0x000fe200078e02ff */
[C---:B------:R-:W-:Y:S01]  /*4150*/  ISETP.GE.AND P0, PT, R8.reuse, R0, PT ;  /* 0x000000000800720c */ /* 0x040fe20003f06270 */
[----:B------:R-:W-:Y:S03]  /*4160*/  IMAD.HI.U32 R0, R8, R4, RZ ;  /* 0x0000000408007227 */ /* 0x000fe600078e00ff */
[----:B------:R-:W-:Y:S02]  /*4170*/  ISETP.GE.OR P0, PT, R2, R12, P0 ;  /* 0x0000000c0200720c */ /* 0x000fe40000706670 */
[-C--:B------:R-:W-:Y:S04]  /*4180*/  SHF.R.U32.HI R0, RZ, R5.reuse, R0 ;  /* 0x00000005ff007219 */ /* 0x080fe80000011600 */
[----:B------:R-:W-:Y:S05]  /*4190*/  SEL R13, R8, R0, !P2 ;  /* 0x00000000080d7207 */ /* 0x000fea0005000000 */
[----:B------:R-:W-:Y:S02]  /*41a0*/  IMAD.MOV R12, RZ, RZ, -R13 ;  /* 0x000000ffff0c7224 */ /* 0x000fe400078e0a0d */
[----:B------:R-:W-:Y:S04]  /*41b0*/  @!P0 IMAD.HI.U32 R0, R2, R4, RZ ;  /* 0x0000000402008227 */ /* 0x000fe800078e00ff */
[----:B------:R-:W-:Y:S01]  /*41c0*/  IMAD R12, R26, R12, R8 ;  /* 0x0000000c1a0c7224 */ /* 0x000fe200078e0208 */
[----:B------:R-:W-:Y:S04]  /*41d0*/  @!P0 SHF.R.U32.HI R0, RZ, R5, R0 ;  /* 0x00000005ff008219 */ /* 0x000fe80000011600 */
[----:B------:R-:W-:Y:S04]  /*41e0*/  @!P0 SEL R0, R2, R0, !P2 ;  /* 0x0000000002008207 */ /* 0x000fe80005000000 */
[----:B------:R-:W-:Y:S01]  /*41f0*/  @!P0 IADD3 R13, PT, PT, R13, -R0, RZ ;  /* 0x800000000d0d8210 */ /* 0x000fe20007ffe0ff */
[----:B------:R-:W-:Y:S01]  /*4200*/  @!P0 IMAD R0, R9, R12, R0 ;  /* 0x0000000c09008224 */ /* 0x000fe200078e0200 */
[----:B------:R-:W-:Y:S01]  /*4210*/  IADD3 R9, PT, PT, -R8, RZ, RZ ;  /* 0x000000ff08097210 */ /* 0x000fe20007ffe1ff */
[--C-:B------:R-:W-:Y:S02]  /*4220*/  IMAD.MOV R12, RZ, RZ, -R2.reuse ;  /* 0x000000ffff0c7224 */ /* 0x100fe400078e0a02 */
[----:B------:R-:W-:Y:S02]  /*4230*/  @!P0 IMAD R8, R13, R26, R2 ;  /* 0x0000001a0d088224 */ /* 0x000fe400078e0202 */
[----:B------:R-:W-:Y:S02]  /*4240*/  @!P0 IMAD.MOV.U32 R2, RZ, RZ, R0 ;  /* 0x000000ffff028224 */ /* 0x000fe400078e0000 */
[----:B------:R-:W-:Y:S02]  /*4250*/  IMAD R11, R3, R12, R11 ;  /* 0x0000000c030b7224 */ /* 0x000fe400078e020b */
[----:B------:R-:W-:Y:S02]  /*4260*/  IMAD R10, R6, R9, R10 ;  /* 0x00000009060a7224 */ /* 0x000fe400078e020a */
[----:B------:R-:W-:Y:S02]  /*4270*/  IMAD R11, R2, R3, R11 ;  /* 0x00000003020b7224 */ /* 0x000fe400078e020b */
[----:B------:R-:W-:Y:S02]  /*4280*/  IMAD R10, R8, R6, R10 ;  /* 0x00000006080a7224 */ /* 0x000fe400078e020a */
.L_x_69:
[----:B------:R-:W-:Y:S05]  /*4290*/  BRA.U UP1, `(.L_x_70) ;  /* 0x0000000101107547 */ /* 0x000fea000b800000 */
[----:B------:R-:W-:Y:S04]  /*42a0*/  MOV R2, UR6 ;  /* 0x0000000600027c02 */ /* 0x000fe80008000f00 */
[----:B------:R-:W-:Y:S04]  /*42b0*/  SHF.L.U32 R2, R2, 0x1f, RZ ;  /* 0x0000001f02027819 */ /* 0x000fe800000006ff */
[----:B------:R-:W2:Y:S02]  /*42c0*/  SYNCS.PHASECHK.TRANS64.TRYWAIT P0, [UR7+0x88], R2 ;  /* 0x00008802ff0075a7 */ /* 0x000ea40008001107 */
[----:B--2---:R-:W-:Y:S05]  /*42d0*/  @!P0 BRA `(.L_x_71) ;  /* 0x0000004000588947 */ /* 0x004fea0003800000 */
.L_x_70:
[----:B------:R-:W-:Y:S02]  /*42e0*/  R2UR UR35, R15 ;  /* 0x000000000f2372ca */ /* 0x000fe400000e0000 */
[----:B------:R-:W-:Y:S02]  /*42f0*/  R2UR UR34, R14 ;  /* 0x000000000e2272ca */ /* 0x000fe400000e0000 */
[----:B------:R-:W-:Y:S02]  /*4300*/  ISETP.NE.U32.AND P2, PT, RZ, UR4, PT ;  /* 0x00000004ff007c0c */ /* 0x000fe4000bf45070 */
[----:B------:R-:W-:Y:S02]  /*4310*/  SHF.L.U32 R14, R30, 0x1f, RZ ;  /* 0x0000001f1e0e7819 */ /* 0x000fe400000006ff */
[----:B------:R-:W-:Y:S05]  /*4320*/  ISETP.NE.AND.EX P2, PT, RZ, UR5, PT, P2 ;  /* 0x00000005ff007c0c */ /* 0x000fea000bf45320 */
[----:B------:R-:W-:Y:S02]  /*4330*/  USHF.L.U32 UR35, UR35, 0x6, URZ ;  /* 0x0000000623237899 */ /* 0x000fe400080006ff */
[----:B------:R-:W-:Y:S01]  /*4340*/  USHF.L.U32 UR34, UR34, 0x7, URZ ;  /* 0x0000000722227899 */ /* 0x000fe200080006ff */
[----:B------:R-:W-:Y:S11]  /*4350*/  BRA.U !UP3, `(.L_x_72) ;  /* 0x000000010b347547 */ /* 0x000ff6000b800000 */
[----:B------:R-:W-:Y:S01]  /*4360*/  UPLOP3.LUT UP0, UPT, UPT, UPT, UP2, 0x80, 0x8 ;  /* 0x000000000008789c */ /* 0x000fe20003f0f020 */
[----:B--2---:R-:W-:Y:S02]  /*4370*/  HFMA2 R0, -RZ, RZ, 0, 5.9604644775390625e-08 ;  /* 0x00000001ff007431 */ /* 0x004fe400000001ff */
[----:B------:R-:W-:Y:S03]  /*4380*/  IMAD.MOV.U32 R64, RZ, RZ, 0x1 ;  /* 0x00000001ff407424 */ /* 0x000fe600078e00ff */
[----:B------:R-:W-:Y:S05]  /*4390*/  PLOP3.LUT P0, PT, PT, PT, UP0, 0x80, 0x8 ;  /* 0x000000000008781c */ /* 0x000fea0003f0f008 */
[----:B------:R-:W2:Y:S01]  /*43a0*/  @UP0 LDCU.64 UR10, c[0x0][0x888] ;  /* 0x00011100ff0a07ac */ /* 0x000ea20008000a00 */
[----:B------:R-:W-:Y:S07]  /*43b0*/  @UP0 UIMAD UR8, UR36, UR4, URZ ;  /* 0x00000004240802a4 */ /* 0x000fee000f8e02ff */
[----:B------:R-:W-:Y:S01]  /*43c0*/  @!P0 PRMT R64, R0, 0x7610, R64 ;  /* 0x0000761000408816 */ /* 0x000fe20000000040 */
[----:B--2---:R-:W-:Y:S03]  /*43d0*/  @UP0 UIMAD.WIDE UR10, UR8, 0x4, UR10 ;  /* 0x00000004080a08a5 */ /* 0x004fe6000f8e020a */
[----:B------:R-:W2:Y:S03]  /*43e0*/  @!UP0 LDCU UR8, c[0x0][0x880] ;  /* 0x00011000ff0887ac */ /* 0x000ea60008000800 */
[----:B------:R-:W-:Y:S01]  /*43f0*/  IMAD.U32 R8, RZ, RZ, UR10 ;  /* 0x0000000aff087e24 */ /* 0x000fe2000f8e00ff */
[----:B------:R-:W-:Y:S05]  /*4400*/  MOV R9, UR11 ;  /* 0x0000000b00097c02 */ /* 0x000fea0008000f00 */
[----:B------:R3:W5:Y:S02]  /*4410*/  @P0 LDG.E R35, desc[UR46][R8.64] ;  /* 0x0000002e08230981 */ /* 0x000764000c1e1900 */
[----:B--23--:R-:W-:Y:S07]  /*4420*/  @!P0 IMAD.U32 R35, RZ, RZ, UR8 ;  /* 0x00000008ff238e24 */ /* 0x00cfee000f8e00ff */
.L_x_72:
[----:B-----5:R-:W-:Y:S01]  /*4430*/  @!P2 FSETP.EQ.AND P0, PT, R35, RZ, PT ;  /* 0x000000ff2300a20b */ /* 0x020fe20003f02000 */
[----:B------:R-:W-:Y:S01]  /*4440*/  @!UPT UIADD3 URZ, UPT, UPT, URZ, URZ, URZ ;  /* 0x000000fffffff290 */ /* 0x000fe2000fffe0ff */
[----:B------:R-:W-:Y:S11]  /*4450*/  @!P2 BRA `(.L_x_73) ;  /* 0x000000000014a947 */ /* 0x000ff60003800000 */
[----:B------:R-:W-:Y:S02]  /*4460*/  LOP3.LUT P2, RZ, R64, 0xff, RZ, 0xc0, !PT ;  /* 0x000000ff40ff7812 */ /* 0x000fe4000784c0ff */
[----:B------:R-:W-:Y:S04]  /*4470*/  PLOP3.LUT P0, PT, PT, PT, UP0, 0x80, 0x8 ;  /* 0x000000000008781c */ /* 0x000fe80003f0f008 */
[----:B------:R-:W-:Y:S07]  /*4480*/  PLOP3.LUT P0, PT, P0, PT, PT, 0x8, 0x80 ;  /* 0x000000000080781c */ /* 0x000fee000070e170 */
[----:B------:R-:W-:Y:S11]  /*4490*/  @P2 FSETP.EQ.AND P0, PT, R35, RZ, PT ;  /* 0x000000ff2300220b */ /* 0x000ff60003f02000 */
[----:B------:R-:W-:Y:S02]  /*44a0*/  @!UPT UIADD3 URZ, UPT, UPT, URZ, URZ, URZ ;  /* 0x000000fffffff290 */ /* 0x000fe4000fffe0ff */
.L_x_73:
[----:B------:R-:W3:Y:S01]  /*44b0*/  SYNCS.PHASECHK.TRANS64.TRYWAIT P2, [UR7+0x60], R14 ;  /* 0x0000600eff0075a7 */ /* 0x000ee20008041107 */
[----:B------:R-:W-:Y:S04]  /*44c0*/  ELECT P4, URZ, PT ;  /* 0x0000000000ff782f */ /* 0x000fe80003880000 */
[----:B------:R-:W-:Y:S11]  /*44d0*/  PLOP3.LUT P4, PT, P0, P4, PT, 0xf2, 0x2f ;  /* 0x00000000002f781c */ /* 0x000ff60000789e72 */
[----:B------:R-:W-:Y:S02]  /*44e0*/  @!UPT UIADD3 URZ, UPT, UPT, URZ, URZ, URZ ;  /* 0x000000fffffff290 */ /* 0x000fe4000fffe0ff */
[----:B-1----:R-:W-:Y:S05]  /*44f0*/  @!P4 IADD3 R8, P0, PT, R32, 0x580, RZ ;  /* 0x000005802008c810 */ /* 0x002fea0007f1e0ff */
[----:B--2---:R-:W-:Y:S01]  /*4500*/  @!P4 IMAD.X R2, RZ, RZ, R33, P0 ;  /* 0x000000ffff02c224 */ /* 0x004fe200000e0621 */
[----:B---3--:R-:W-:Y:S07]  /*4510*/  @!P2 BRA `(.L_x_74) ;  /* 0x0000003c00e0a947 */ /* 0x008fee0003800000 */
.L_x_161:
[----:B------:R-:W-:Y:S01]  /*4520*/  @!P4 R2UR UR8, R2 ;  /* 0x000000000208c2ca */ /* 0x000fe200000e0000 */
[----:B------:R-:W-:Y:S01]  /*4530*/  VOTEU.ALL UP1, P4 ;  /* 0x0000000000ff7886 */ /* 0x000fe20002020000 */
[----:B------:R-:W-:Y:S01]  /*4540*/  @!P4 R2UR UR9, R8 ;  /* 0x000000000809c2ca */ /* 0x000fe200000e0000 */
[----:B-1----:R-:W-:Y:S01]  /*4550*/  @!P4 IMAD.MOV.U32 R0, RZ, RZ, 0x2000 ;  /* 0x00002000ff00c424 */ /* 0x002fe200078e00ff */
[----:B------:R-:W-:Y:S01]  /*4560*/  UMOV UR10, 0x0 ;  /* 0x00000000000a7882 */ /* 0x000fe20000000000 */
[----:B------:R-:W-:Y:S01]  /*4570*/  UMOV UR11, 0x10000000 ;  /* 0x10000000000b7882 */ /* 0x000fe20000000000 */
[----:B------:R-:W-:Y:S01]  /*4580*/  @!UP1 UIADD3 UR32, UPT, UPT, UR7, 0x400, URZ ;  /* 0x0000040007209890 */ /* 0x000fe2000fffe0ff */
[----:B------:R-:W-:Y:S06]  /*4590*/  VOTEU.ALL UP1, P4 ;  /* 0x0000000000ff7886 */ /* 0x000fec0002020000 */
[----:B------:R-:W-:Y:S01]  /*45a0*/  IMAD.U32 R9, RZ, RZ, UR8 ;  /* 0x00000008ff097e24 */ /* 0x000fe2000f8e00ff */
[----:B------:R-:W-:Y:S01]  /*45b0*/  UPRMT UR8, UR37, 0x654, UR33 ;  /* 0x0000065425087896 */ /* 0x000fe20008000021 */
[----:B------:R-:W-:Y:S03]  /*45c0*/  IMAD.U32 R8, RZ, RZ, UR9 ;  /* 0x00000009ff087e24 */ /* 0x000fe6000f8e00ff */
[----:B------:R-:W-:Y:S02]  /*45d0*/  @!P4 R2UR UR15, R9 ;  /* 0x00000000090fc2ca */ /* 0x000fe400000e0000 */
[----:B------:R-:W-:Y:S02]  /*45e0*/  @!P4 R2UR UR14, R8 ;  /* 0x00000000080ec2ca */ /* 0x000fe400000e0000 */
[----:B------:R-:W-:Y:S05]  /*45f0*/  @!P4 IADD3 R8, P0, PT, R32, 0x580, RZ ;  /* 0x000005802008c810 */ /* 0x000fea0007f1e0ff */
[----:B------:R-:W-:Y:S06]  /*4600*/  @!P4 IMAD.X R2, RZ, RZ, R33, P0 ;  /* 0x000000ffff02c224 */ /* 0x000fec00000e0621 */
[----:B------:R1:W-:Y:S01]  /*4610*/  @!UP1 UTMALDG.3D [UR32], [UR14], desc[UR10] ;  /* 0x00000a200e0095b4 */ /* 0x0003e20008011000 */
[----:B------:R1:W-:Y:S01]  /*4620*/  @!P4 SYNCS.ARRIVE.TRANS64.RED.A0TR RZ, [UR7+0x40], R0 ;  /* 0x00004000ffffc9a7 */ /* 0x0003e20008300407 */
[----:B------:R-:W-:Y:S01]  /*4630*/  SYNCS.ARRIVE.TRANS64.RED.A1T0 RZ, [UR8], RZ ;  /* 0x000000ffffff79a7 */ /* 0x000fe20008100408 */
[----:B------:R-:W2:Y:S02]  /*4640*/  SYNCS.PHASECHK.TRANS64.TRYWAIT P2, [UR7+0x68], R14 ;  /* 0x0000680eff0075a7 */ /* 0x000ea40008041107 */
[----:B-12---:R-:W-:Y:S05]  /*4650*/  @!P2 BRA `(.L_x_75) ;  /* 0x0000003c00a8a947 */ /* 0x006fea0003800000 */
.L_x_163:
[----:B------:R-:W-:Y:S01]  /*4660*/  @!P4 R2UR UR8, R2 ;  /* 0x000000000208c2ca */ /* 0x000fe200000e0000 */
[----:B------:R-:W-:Y:S01]  /*4670*/  VOTEU.ALL UP1, P4 ;  /* 0x0000000000ff7886 */ /* 0x000fe20002020000 */
[----:B------:R-:W-:Y:S01]  /*4680*/  @!P4 R2UR UR9, R8 ;  /* 0x000000000809c2ca */ /* 0x000fe200000e0000 */
[----:B-1----:R-:W-:Y:S01]  /*4690*/  @!P4 IMAD.MOV.U32 R0, RZ, RZ, 0x2000 ;  /* 0x00002000ff00c424 */ /* 0x002fe200078e00ff */
[----:B------:R-:W-:Y:S01]  /*46a0*/  UMOV UR10, 0x0 ;  /* 0x00000000000a7882 */ /* 0x000fe20000000000 */
[----:B------:R-:W-:Y:S01]  /*46b0*/  UMOV UR11, 0x10000000 ;  /* 0x10000000000b7882 */ /* 0x000fe20000000000 */
[----:B------:R-:W-:Y:S02]  /*46c0*/  @!UP1 UIADD3 UR26, UPT, UPT, UR34, 0x20, URZ ;  /* 0x00000020221a9890 */ /* 0x000fe4000fffe0ff */
[----:B------:R-:W-:Y:S01]  /*46d0*/  @!UP1 UIADD3 UR24, UPT, UPT, UR7, 0x2400, URZ ;  /* 0x0000240007189890 */ /* 0x000fe2000fffe0ff */
[----:B------:R-:W-:Y:S01]  /*46e0*/  VOTEU.ALL UP1, P4 ;  /* 0x0000000000ff7886 */ /* 0x000fe20002020000 */
[----:B------:R-:W-:Y:S01]  /*46f0*/  UMOV UR27, UR35 ;  /* 0x00000023001b7c82 */ /* 0x000fe20008000000 */
[----:B------:R-:W-:Y:S02]  /*4700*/  UMOV UR28, UR36 ;  /* 0x00000024001c7c82 */ /* 0x000fe40008000000 */
        /* <DEDUP_REMOVED lines=12> */
.L_x_165:
[----:B------:R-:W2:Y:S01]  /*47d0*/  LDC.64 R12, c[0x0][0xb18] ;  /* 0x0002c600ff0c7b82 */ /* 0x000ea20000000a00 */
[----:B------:R-:W-:Y:S01]  /*47e0*/  @!P4 R2UR UR8, R2 ;  /* 0x000000000208c2ca */ /* 0x000fe200000e0000 */
[----:B------:R-:W-:Y:S01]  /*47f0*/  VOTEU.ALL UP1, P4 ;  /* 0x0000000000ff7886 */ /* 0x000fe20002020000 */
[----:B------:R-:W-:Y:S01]  /*4800*/  @!P4 R2UR UR9, R8 ;  /* 0x000000000809c2ca */ /* 0x000fe200000e0000 */
[----:B-1----:R-:W-:Y:S01]  /*4810*/  @!P4 IMAD.MOV.U32 R0, RZ, RZ, 0x2000 ;  /* 0x00002000ff00c424 */ /* 0x002fe200078e00ff */
[----:B------:R-:W-:Y:S03]  /*4820*/  UMOV UR10, 0x0 ;  /* 0x00000000000a7882 */ /* 0x000fe60000000000 */
[----:B------:R-:W1:Y:S01]  /*4830*/  @!P1 LDC R2, c[0x0][0xb0c] ;  /* 0x0002c300ff029b82 */ /* 0x000e620000000800 */
[----:B------:R-:W-:Y:S01]  /*4840*/  @!UP1 UIADD3 UR18, UPT, UPT, UR34, 0x40, URZ ;  /* 0x0000004022129890 */ /* 0x000fe2000fffe0ff */
[----:B------:R-:W-:Y:S01]  /*4850*/  @P3 SHF.R.U32.HI R27, RZ, 0x10, R21 ;  /* 0x00000010ff1b3819 */ /* 0x000fe20000011615 */
[----:B------:R-:W-:Y:S01]  /*4860*/  @!UP1 UIADD3 UR16, UPT, UPT, UR7, 0x4400, URZ ;  /* 0x0000440007109890 */ /* 0x000fe2000fffe0ff */
[----:B------:R-:W-:Y:S01]  /*4870*/  VIADD R29, R29, 0x1 ;  /* 0x000000011d1d7836 */ /* 0x000fe20000000000 */
[----:B------:R-:W-:Y:S01]  /*4880*/  VOTEU.ALL UP1, P4 ;  /* 0x0000000000ff7886 */ /* 0x000fe20002020000 */
[----:B------:R-:W-:Y:S01]  /*4890*/  UMOV UR11, 0x10000000 ;  /* 0x10000000000b7882 */ /* 0x000fe20000000000 */
[----:B------:R-:W-:Y:S01]  /*48a0*/  UMOV UR19, UR35 ;  /* 0x0000002300137c82 */ /* 0x000fe20008000000 */
[----:B------:R-:W-:Y:S01]  /*48b0*/  IMAD.U32 R9, RZ, RZ, UR8 ;  /* 0x00000008ff097e24 */ /* 0x000fe2000f8e00ff */
[----:B------:R-:W-:Y:S01]  /*48c0*/  UMOV UR20, UR36 ;  /* 0x0000002400147c82 */ /* 0x000fe20008000000 */
[----:B------:R-:W-:Y:S01]  /*48d0*/  IMAD.U32 R8, RZ, RZ, UR9 ;  /* 0x00000009ff087e24 */ /* 0x000fe2000f8e00ff */
[----:B------:R-:W-:Y:S02]  /*48e0*/  UPRMT UR8, UR37, 0x654, UR17 ;  /* 0x0000065425087896 */ /* 0x000fe40008000011 */
[----:B------:R-:W-:Y:S02]  /*48f0*/  @!P4 R2UR UR15, R9 ;  /* 0x00000000090fc2ca */ /* 0x000fe400000e0000 */
[----:B------:R-:W-:Y:S02]  /*4900*/  @!P4 R2UR UR14, R8 ;  /* 0x00000000080ec2ca */ /* 0x000fe400000e0000 */
[----:B------:R-:W3:Y:S11]  /*4910*/  LDC.64 R8, c[0x0][0xb10] ;  /* 0x0002c400ff087b82 */ /* 0x000ef60000000a00 */
[----:B------:R1:W-:Y:S01]  /*4920*/  @!UP1 UTMALDG.3D [UR16], [UR14], desc[UR10] ;  /* 0x00000a100e0095b4 */ /* 0x0003e20008011000 */
[----:B------:R5:W-:Y:S01]  /*4930*/  @!P4 SYNCS.ARRIVE.TRANS64.RED.A0TR RZ, [UR7+0x50], R0 ;  /* 0x00005000ffffc9a7 */ /* 0x000be20008300407 */
[C---:B---3--:R-:W-:Y:S01]  /*4940*/  @!P1 IMAD.HI.U32 R8, R11.reuse, R8, RZ ;  /* 0x000000080b089227 */ /* 0x048fe200078e00ff */
[----:B--2---:R-:W-:Y:S02]  /*4950*/  @!P1 ISETP.NE.AND P0, PT, R12, 0x1, PT ;  /* 0x000000010c00980c */ /* 0x004fe40003f05270 */
[----:B-1----:R-:W-:Y:S01]  /*4960*/  @!P1 ISETP.NE.AND P2, PT, R2, 0x1, PT ;  /* 0x000000010200980c */ /* 0x002fe20003f45270 */
[----:B------:R-:W-:Y:S01]  /*4970*/  SYNCS.ARRIVE.TRANS64.RED.A1T0 RZ, [UR8], RZ ;  /* 0x000000ffffff79a7 */ /* 0x000fe20008100408 */
[C---:B------:R-:W-:Y:S01]  /*4980*/  @!P1 IMAD.HI.U32 R13, R10.reuse, R13, RZ ;  /* 0x0000000d0a0d9227 */ /* 0x040fe200078e00ff */
[----:B------:R-:W-:Y:S04]  /*4990*/  @!P1 SHF.R.U32.HI R8, RZ, R9, R8 ;  /* 0x00000009ff089219 */ /* 0x000fe80000011608 */
[----:B------:R-:W-:Y:S01]  /*49a0*/  @!P1 SEL R8, R11, R8, !P2 ;  /* 0x000000080b089207 */ /* 0x000fe20005000000 */
[----:B------:R-:W1:Y:S01]  /*49b0*/  SYNCS.PHASECHK.TRANS64.TRYWAIT P5, [UR7+0x78], R14 ;  /* 0x0000780eff0075a7 */ /* 0x000e6200080a1107 */
[----:B-----5:R-:W2:Y:S02]  /*49c0*/  @!P1 LDC R0, c[0x0][0xb20] ;  /* 0x0002c800ff009b82 */ /* 0x020ea40000000800 */
[----:B--2---:R-:W-:Y:S04]  /*49d0*/  @!P1 SHF.R.U32.HI R0, RZ, R0, R13 ;  /* 0x00000000ff009219 */ /* 0x004fe8000001160d */
[----:B------:R-:W-:Y:S05]  /*49e0*/  @!P1 SEL R9, R10, R0, !P0 ;  /* 0x000000000a099207 */ /* 0x000fea0004000000 */
[----:B------:R-:W-:Y:S02]  /*49f0*/  @!P1 IMAD.IADD R0, R9, 0x1, -R8 ;  /* 0x0000000109009824 */ /* 0x000fe400078e0a08 */
[----:B------:R-:W-:Y:S02]  /*4a00*/  @!P1 IMAD.IADD R8, R8, 0x1, -R9 ;  /* 0x0000000108089824 */ /* 0x000fe400078e0a09 */
[----:B------:R-:W-:Y:S02]  /*4a10*/  @!P1 IMAD R11, R0, R2, R11 ;  /* 0x00000002000b9224 */ /* 0x000fe400078e020b */
[----:B------:R-:W-:Y:S01]  /*4a20*/  @!P1 IMAD R10, R8, R12, R10 ;  /* 0x0000000c080a9224 */ /* 0x000fe200078e020a */
[----:B-1----:R-:W-:Y:S06]  /*4a30*/  @!P5 BRA `(.L_x_77) ;  /* 0x0000003800e0d947 */ /* 0x002fec0003800000 */
.L_x_167:
[----:B------:R-:W-:Y:S01]  /*4a40*/  @!P4 IADD3 R2, P0, PT, R32, 0x580, RZ ;  /* 0x000005802002c810 */ /* 0x000fe20007f1e0ff */
[----:B------:R-:W-:Y:S01]  /*4a50*/  VOTEU.ALL UP1, P4 ;  /* 0x0000000000ff7886 */ /* 0x000fe20002020000 */
[----:B------:R-:W-:Y:S01]  /*4a60*/  UMOV UR18, 0x0 ;  /* 0x0000000000127882 */ /* 0x000fe20000000000 */
[----:B------:R-:W-:Y:S01]  /*4a70*/  UMOV UR19, 0x10000000 ;  /* 0x1000000000137882 */ /* 0x000fe20000000000 */
[----:B------:R-:W-:Y:S01]  /*4a80*/  @!P4 R2UR UR9, R2 ;  /* 0x000000000209c2ca */ /* 0x000fe200000e0000 */
[----:B-1----:R-:W-:Y:S01]  /*4a90*/  @!P4 IMAD.X R0, RZ, RZ, R33, P0 ;  /* 0x000000ffff00c224 */ /* 0x002fe200000e0621 */
[----:B------:R-:W-:Y:S01]  /*4aa0*/  @!UP1 UIADD3 UR10, UPT, UPT, UR34, 0x60, URZ ;  /* 0x00000060220a9890 */ /* 0x000fe2000fffe0ff */
[----:B------:R-:W-:Y:S01]  /*4ab0*/  ISETP.NE.AND P0, PT, R29, 0x2, PT ;  /* 0x000000021d00780c */ /* 0x000fe20003f05270 */
[----:B------:R-:W-:Y:S01]  /*4ac0*/  UMOV UR11, UR35 ;  /* 0x00000023000b7c82 */ /* 0x000fe20008000000 */
[----:B------:R-:W-:Y:S01]  /*4ad0*/  UMOV UR12, UR36 ;  /* 0x00000024000c7c82 */ /* 0x000fe20008000000 */
[----:B------:R-:W-:Y:S01]  /*4ae0*/  @!P4 R2UR UR8, R0 ;  /* 0x000000000008c2ca */ /* 0x000fe200000e0000 */
[----:B------:R-:W-:Y:S01]  /*4af0*/  IMAD.IADD R14, R10, 0x1, R62 ;  /* 0x000000010a0e7824 */ /* 0x000fe200078e023e */
[----:B------:R-:W-:Y:S01]  /*4b00*/  @P3 R2UR UR36, R27 ;  /* 0x000000001b2432ca */ /* 0x000fe200000e0000 */
[----:B------:R-:W-:Y:S01]  /*4b10*/  IMAD.IADD R15, R11, 0x1, R63 ;  /* 0x000000010b0f7824 */ /* 0x000fe200078e023f */
[----:B------:R-:W-:Y:S02]  /*4b20*/  SEL R0, RZ, 0x1, P0 ;  /* 0x00000001ff007807 */ /* 0x000fe40000000000 */
[----:B------:R-:W-:Y:S01]  /*4b30*/  LOP3.LUT R30, R30, 0x1, RZ, 0x3c, !PT ;  /* 0x000000011e1e7812 */ /* 0x000fe200078e3cff */
[----:B------:R-:W-:Y:S01]  /*4b40*/  IMAD.U32 R8, RZ, RZ, UR9 ;  /* 0x00000009ff087e24 */ /* 0x000fe2000f8e00ff */
[----:B------:R-:W-:Y:S01]  /*4b50*/  @!UP1 UIADD3 UR9, UPT, UPT, UR7, 0x58, URZ ;  /* 0x0000005807099890 */ /* 0x000fe2000fffe0ff */
[----:B------:R-:W-:Y:S02]  /*4b60*/  LOP3.LUT R28, R28, R0, RZ, 0x3c, !PT ;  /* 0x000000001c1c7212 */ /* 0x000fe400078e3cff */
[----:B------:R-:W-:Y:S02]  /*4b70*/  SEL R29, R29, RZ, P0 ;  /* 0x000000ff1d1d7207 */ /* 0x000fe40000000000 */
[----:B------:R-:W-:Y:S01]  /*4b80*/  IMAD.U32 R9, RZ, RZ, UR8 ;  /* 0x00000008ff097e24 */ /* 0x000fe2000f8e00ff */
[----:B------:R-:W-:Y:S01]  /*4b90*/  @!P4 R2UR UR14, R8 ;  /* 0x00000000080ec2ca */ /* 0x000fe200000e0000 */
[----:B------:R-:W-:Y:S01]  /*4ba0*/  @!UP1 UIADD3 UR8, UPT, UPT, UR7, 0x6400, URZ ;  /* 0x0000640007089890 */ /* 0x000fe2000fffe0ff */
[----:B------:R-:W-:Y:S02]  /*4bb0*/  VOTEU.ALL UP1, P4 ;  /* 0x0000000000ff7886 */ /* 0x000fe40002020000 */
[----:B------:R-:W-:Y:S11]  /*4bc0*/  @!P4 R2UR UR15, R9 ;  /* 0x00000000090fc2ca */ /* 0x000ff600000e0000 */
[----:B------:R-:W-:Y:S02]  /*4bd0*/  @!UPT UIADD3 URZ, UPT, UPT, URZ, URZ, URZ ;  /* 0x000000fffffff290 */ /* 0x000fe4000fffe0ff */
[----:B------:R2:W-:Y:S01]  /*4be0*/  @!UP1 UTMALDG.3D [UR8], [UR14], desc[UR18] ;  /* 0x000012080e0095b4 */ /* 0x0005e20008011000 */
[----:B------:R2:W-:Y:S01]  /*4bf0*/  @!P4 SYNCS.ARRIVE.TRANS64.RED.A0TR RZ, [UR7+0x58], R25 ;  /* 0x00005819ffffc9a7 */ /* 0x0005e20008300407 */
[----:B------:R-:W-:Y:S01]  /*4c00*/  UPLOP3.LUT UP1, UPT, UPT, UPT, UPT, 0x80, 0x8 ;  /* 0x000000000008789c */ /* 0x000fe20003f2f070 */
[----:B------:R-:W-:Y:S01]  /*4c10*/  SYNCS.ARRIVE.TRANS64.RED.A1T0 RZ, [UR13], RZ ;  /* 0x000000ffffff79a7 */ /* 0x000fe2000810040d */
[----:B------:R-:W-:Y:S09]  /*4c20*/  @P3 BRA `(.L_x_78) ;  /* 0xfffffff000a03947 */ /* 0x000ff2000383ffff */
[----:B------:R-:W-:-:S04]  /*4c30*/  SHF.L.U32 R2, R30, 0x1f, RZ ;  /* 0x0000001f1e027819 */ /* 0x000fc800000006ff */
[----:B------:R-:W1:Y:S02]  /*4c40*/  SYNCS.PHASECHK.TRANS64.TRYWAIT P0, [UR7+0x60], R2 ;  /* 0x00006002ff0075a7 */ /* 0x000e640008001107 */
[----:B-1----:R-:W-:Y:S05]  /*4c50*/  @!P0 BRA `(.L_x_79) ;  /* 0x0000003800708947 */ /* 0x002fea0003800000 */
.L_x_169:
[----:B------:R-:W3:Y:S02]  /*4c60*/  SYNCS.PHASECHK.TRANS64.TRYWAIT P0, [UR7+0x68], R2 ;  /* 0x00006802ff0075a7 */ /* 0x000ee40008001107 */
[----:B---3--:R-:W-:Y:S05]  /*4c70*/  @!P0 BRA `(.L_x_80) ;  /* 0x0000003800808947 */ /* 0x008fea0003800000 */
.L_x_171:
[----:B------:R-:W3:Y:S02]  /*4c80*/  SYNCS.PHASECHK.TRANS64.TRYWAIT P0, [UR7+0x70], R2 ;  /* 0x00007002ff0075a7 */ /* 0x000ee40008001107 */
[----:B---3--:R-:W-:Y:S05]  /*4c90*/  @!P0 BRA `(.L_x_81) ;  /* 0x0000003800908947 */ /* 0x008fea0003800000 */
.L_x_173:
[----:B-1----:R-:W-:-:S07]  /*4ca0*/  MOV R0, UR7 ;  /* 0x0000000700007c02 */ /* 0x002fce0008000f00 */
.L_x_82:
[----:B-1----:R-:W-:-:S04]  /*4cb0*/  SHF.L.U32 R2, R30, 0x1f, RZ ;  /* 0x0000001f1e027819 */ /* 0x002fc800000006ff */
[----:B------:R1:W3:Y:S03]  /*4cc0*/  SYNCS.PHASECHK.TRANS64.TRYWAIT P0, [R0+URZ+0x78], R2 ;  /* 0x00007802000075a7 */ /* 0x0002e600080011ff */
[----:B---3--:R-:W-:Y:S05]  /*4cd0*/  @!P0 NANOSLEEP.SYNCS 0x989680 ;  /* 0x009896800000895d */ /* 0x008fea0003900000 */
[----:B------:R-:W3:Y:S02]  /*4ce0*/  @!P0 SYNCS.PHASECHK.TRANS64 P0, [R0+URZ+0x78], R2 ;  /* 0x00007802000085a7 */ /* 0x000ee400080010ff */
[----:B--23--:R-:W-:Y:S05]  /*4cf0*/  @P0 EXIT ;  /* 0x000000000000094d */ /* 0x00cfea0003800000 */
[----:B------:R-:W-:Y:S05]  /*4d00*/  BRA `(.L_x_82) ;  /* 0xfffffffc00e87947 */ /* 0x000fea000383ffff */
.L_x_67:
[----:B------:R-:W-:-:S06]  /*4d10*/  UISETP.GE.AND UP1, UPT, UR8, 0x4, UPT ;  /* 0x000000040800788c */ /* 0x000fcc000bf26270 */
[----:B------:R-:W-:-:S13]  /*4d20*/  PLOP3.LUT P0, PT, PT, PT, UP1, 0x80, 0x8 ;  /* 0x000000000008781c */ /* 0x000fda0003f0f018 */
[----:B------:R-:W-:Y:S05]  /*4d30*/  @!P0 EXIT ;  /* 0x000000000000894d */ /* 0x000fea0003800000 */
[----:B------:R-:W-:Y:S01]  /*4d40*/  BAR.SYNC.DEFER_BLOCKING 0x6, 0xa0 ;  /* 0x0182800000007b1d */ /* 0x000fe20000010000 */
[C---:B------:R-:W-:Y:S01]  /*4d50*/  IMAD.SHL.U32 R4, R77.reuse, 0x20, RZ ;  /* 0x000000204d047824 */ /* 0x040fe200078e00ff */
[C---:B------:R-:W-:Y:S01]  /*4d60*/  R2P PR, R77.reuse, 0x6 ;  /* 0x000000064d007804 */ /* 0x040fe20000000000 */
[C---:B------:R-:W-:Y:S01]  /*4d70*/  IMAD.SHL.U32 R68, R77.reuse, 0x4, RZ ;  /* 0x000000044d447824 */ /* 0x040fe200078e00ff */
[----:B------:R-:W-:Y:S01]  /*4d80*/  CS2R R72, SRZ ;  /* 0x0000000000487805 */ /* 0x000fe2000001ff00 */
[C---:B------:R-:W-:Y:S01]  /*4d90*/  IMAD.U32 R32, R77.reuse, 0x10000, RZ ;  /* 0x000100004d207824 */ /* 0x040fe200078e00ff */
[----:B------:R-:W-:Y:S02]  /*4da0*/  UMOV UR48, 0x400 ;  /* 0x0000040000307882 */ /* 0x000fe40000000000 */
[----:B------:R-:W1:Y:S01]  /*4db0*/  LDC R67, c[0x0][0x370] ;  /* 0x0000dc00ff437b82 */ /* 0x000e620000000800 */
[----:B------:R-:W-:Y:S01]  /*4dc0*/  ULEA UR48, UR37, UR48, 0x18 ;  /* 0x0000003025307291 */ /* 0x000fe2000f8ec0ff */
[C---:B------:R-:W-:Y:S01]  /*4dd0*/  LOP3.LUT R3, R4.reuse, 0xe0, RZ, 0xc0, !PT ;  /* 0x000000e004037812 */ /* 0x040fe200078ec0ff */
[----:B------:R-:W-:Y:S01]  /*4de0*/  IMAD.SHL.U32 R2, R77, 0x10, RZ ;  /* 0x000000104d027824 */ /* 0x000fe200078e00ff */
[----:B------:R-:W-:Y:S01]  /*4df0*/  LOP3.LUT R4, R4, 0x100, RZ, 0xc0, !PT ;  /* 0x0000010004047812 */ /* 0x000fe200078ec0ff */
[----:B------:R-:W-:Y:S01]  /*4e00*/  UIADD3 UR4, UPT, UPT, UR48, 0x400, URZ ;  /* 0x0000040030047890 */ /* 0x000fe2000fffe0ff */
[----:B------:R-:W-:Y:S01]  /*4e10*/  LOP3.LUT R68, R3, 0x1c, R68, 0xf8, !PT ;  /* 0x0000001c03447812 */ /* 0x000fe200078ef844 */
[----:B------:R-:W-:Y:S01]  /*4e20*/  IMAD.MOV.U32 R76, RZ, RZ, 0x10 ;  /* 0x00000010ff4c7424 */ /* 0x000fe200078e00ff */
[----:B------:R-:W2:Y:S01]  /*4e30*/  LDC R28, c[0x0][0xb0c] ;  /* 0x0002c300ff1c7b82 */ /* 0x000ea20000000800 */
[----:B------:R-:W-:Y:S01]  /*4e40*/  SHF.R.U32.HI R3, RZ, 0x2, R77 ;  /* 0x00000002ff037819 */ /* 0x000fe2000001164d */
[----:B------:R-:W-:Y:S01]  /*4e50*/  IMAD.MOV.U32 R75, RZ, RZ, 0x20 ;  /* 0x00000020ff4b7424 */ /* 0x000fe200078e00ff */
[----:B------:R-:W-:Y:S01]  /*4e60*/  LOP3.LUT R32, R32, 0x600000, RZ, 0xc0, !PT ;  /* 0x0060000020207812 */ /* 0x000fe200078ec0ff */
[----:B------:R-:W-:Y:S01]  /*4e70*/  IMAD.MOV.U32 R74, RZ, RZ, 0x1 ;  /* 0x00000001ff4a7424 */ /* 0x000fe200078e00ff */
[----:B------:R-:W-:Y:S01]  /*4e80*/  LOP3.LUT R2, R4, 0x600, R2, 0xf8, !PT ;  /* 0x0000060004027812 */ /* 0x000fe200078ef802 */
[----:B------:R-:W-:Y:S01]  /*4e90*/  IMAD.MOV.U32 R31, RZ, RZ, RZ ;  /* 0x000000ffff1f7224 */ /* 0x000fe200078e00ff */
[----:B------:R-:W-:Y:S01]  /*4ea0*/  LOP3.LUT R68, R68, 0x4, R3, 0x78, !PT ;  /* 0x0000000444447812 */ /* 0x000fe200078e7803 */
[----:B------:R-:W4:Y:S01]  /*4eb0*/  LDC R65, c[0x0][0xb20] ;  /* 0x0002c800ff417b82 */ /* 0x000f220000000800 */
[----:B------:R-:W3:Y:S01]  /*4ec0*/  LDS R0, [UR48+0x140] ;  /* 0x00014030ff007984 */ /* 0x000ee20008000800 */
[----:B------:R-:W-:Y:S01]  /*4ed0*/  LOP3.LUT R77, R77, 0x60, RZ, 0xc0, !PT ;  /* 0x000000604d4d7812 */ /* 0x000fe200078ec0ff */
[----:B------:R-:W-:Y:S01]  /*4ee0*/  IMAD.MOV.U32 R80, RZ, RZ, RZ ;  /* 0x000000ffff507224 */ /* 0x000fe200078e00ff */
[----:B------:R-:W-:Y:S01]  /*4ef0*/  LOP3.LUT R68, R2, R68, RZ, 0xfc, !PT ;  /* 0x0000004402447212 */ /* 0x000fe200078efcff */
[----:B------:R-:W-:Y:S01]  /*4f00*/  IMAD.U32 R70, RZ, RZ, UR4 ;  /* 0x00000004ff467e24 */ /* 0x000fe2000f8e00ff */
[----:B------:R-:W-:Y:S01]  /*4f10*/  SEL R76, R76, 0xfffffff0, !P2 ;  /* 0xfffffff04c4c7807 */ /* 0x000fe20005000000 */
[----:B------:R-:W1:Y:S01]  /*4f20*/  LDCU.64 UR52, c[0x0][0x348] ;  /* 0x00006900ff3477ac */ /* 0x000e620008000a00 */
[----:B------:R-:W1:Y:S01]  /*4f30*/  LDC R27, c[0x0][0xb30] ;  /* 0x0002cc00ff1b7b82 */ /* 0x000e620000000800 */
[----:B------:R-:W-:Y:S01]  /*4f40*/  SEL R75, R75, 0xffffffe0, !P1 ;  /* 0xffffffe04b4b7807 */ /* 0x000fe20004800000 */
[----:B------:R-:W1:Y:S01]  /*4f50*/  LDCU.64 UR38, c[0x0][0x888] ;  /* 0x00011100ff2677ac */ /* 0x000e620008000a00 */
[----:B------:R-:W1:Y:S05]  /*4f60*/  LDCU.64 UR44, c[0x0][0x890] ;  /* 0x00011200ff2c77ac */ /* 0x000e6a0008000a00 */
[----:B------:R-:W1:Y:S01]  /*4f70*/  LDC.64 R60, c[0x0][0xb10] ;  /* 0x0002c400ff3c7b82 */ /* 0x000e620000000a00 */
[----:B------:R-:W-:Y:S01]  /*4f80*/  UMOV UR49, URZ ;  /* 0x000000ff00317c82 */ /* 0x000fe20008000000 */
[----:B------:R-:W-:-:S06]  /*4f90*/  UMOV UR51, URZ ;  /* 0x000000ff00337c82 */ /* 0x000fcc0008000000 */
[----:B------:R-:W1:Y:S08]  /*4fa0*/  LDC.64 R24, c[0x0][0xb18] ;  /* 0x0002c600ff187b82 */ /* 0x000e700000000a00 */
[----:B------:R-:W1:Y:S08]  /*4fb0*/  LDC.64 R22, c[0x0][0xb28] ;  /* 0x0002ca00ff167b82 */ /* 0x000e700000000a00 */
[----:B------:R-:W1:Y:S01]  /*4fc0*/  LDC.64 R58, c[0x0][0x8b0] ;  /* 0x00022c00ff3a7b82 */ /* 0x000e620000000a00 */
[----:B---3--:R-:W-:-:S07]  /*4fd0*/  IMAD.IADD R32, R0, 0x1, R32 ;  /* 0x0000000100207824 */ /* 0x008fce00078e0220 */
[----:B------:R-:W3:Y:S08]  /*4fe0*/  LDC.64 R56, c[0x0][0x8a8] ;  /* 0x00022a00ff387b82 */ /* 0x000ef00000000a00 */
[----:B--2-4-:R-:W1:Y:S02]  /*4ff0*/  LDC R66, c[0x0][0x374] ;  /* 0x0000dd00ff427b82 */ /* 0x014e640000000800 */
.L_x_126:
[----:B------:R-:W-:Y:S02]  /*5000*/  LEA R0, R80, UR48, 0x3 ;  /* 0x0000003050007c11 */ /* 0x000fe4000f8e18ff */
[----:B------:R-:W-:Y:S02]  /*5010*/  SHF.L.U32 R2, R72, 0x1f, RZ ;  /* 0x0000001f48027819 */ /* 0x000fe400000006ff */
[----:B------:R-:W-:Y:S02]  /*5020*/  LEA R16, R80, UR48, 0x4 ;  /* 0x0000003050107c11 */ /* 0x000fe4000f8e20ff */
[----:B------:R-:W2:Y:S02]  /*5030*/  SYNCS.PHASECHK.TRANS64.TRYWAIT P0, [R0+URZ+0x90], R2 ;  /* 0x00009002000075a7 */ /* 0x000ea400080011ff */
[----:B--2---:R-:W-:Y:S05]  /*5040*/  @!P0 BRA `(.L_x_83) ;  /* 0x0000003400bc8947 */ /* 0x004fea0003800000 */
.L_x_174:
[----:B------:R-:W4:Y:S01]  /*5050*/  LDC.64 R10, c[0x0][0xb10] ;  /* 0x0002c400ff0a7b82 */ /* 0x000f220000000a00 */
[----:B------:R-:W3:Y:S01]  /*5060*/  LDS.128 R16, [R16+0x120] ;  /* 0x0001200010107984 */ /* 0x000ee20000000c00 */
[----:B-1----:R-:W-:Y:S01]  /*5070*/  ISETP.NE.AND P1, PT, R27, 0x1, PT ;  /* 0x000000011b00780c */ /* 0x002fe20003f25270 */
[----:B--2---:R-:W-:Y:S01]  /*5080*/  VIADD R0, R0, 0xa0 ;  /* 0x000000a000007836 */ /* 0x004fe20000000000 */
[----:B------:R-:W-:Y:S04]  /*5090*/  ISETP.GE.AND P0, PT, R26, 0x1, PT ;  /* 0x000000011a00780c */ /* 0x000fe80003f06270 */
[----:B------:R-:W1:Y:S01]  /*50a0*/  LDC.64 R8, c[0x0][0xb18] ;  /* 0x0002c600ff087b82 */ /* 0x000e620000000a00 */
[----:B------:R-:W-:Y:S01]  /*50b0*/  PRMT R0, RZ, 0x654, R0 ;  /* 0x00000654ff007816 */ /* 0x000fe20000000000 */
[----:B------:R-:W-:Y:S01]  /*50c0*/  @!PT LDS RZ, [RZ] ;  /* 0x00000000fffff984 */ /* 0x000fe20000000800 */
[----:B------:R-:W-:Y:S01]  /*50d0*/  @!PT LDS RZ, [RZ] ;  /* 0x00000000fffff984 */ /* 0x000fe20000000800 */
[----:B------:R-:W-:Y:S01]  /*50e0*/  @!PT LDS RZ, [RZ] ;  /* 0x00000000fffff984 */ /* 0x000fe20000000800 */
[----:B------:R-:W-:Y:S01]  /*50f0*/  @!PT LDS RZ, [RZ] ;  /* 0x00000000fffff984 */ /* 0x000fe20000000800 */
[----:B------:R2:W-:Y:S06]  /*5100*/  MEMBAR.ALL.CTA ;  /* 0x0000000000007992 */ /* 0x0005ec0000008000 */
[----:B--2---:R-:W2:Y:S01]  /*5110*/  FENCE.VIEW.ASYNC.S ;  /* 0x00000000000073c6 */ /* 0x004ea20000000000 */
[----:B------:R-:W1:Y:S08]  /*5120*/  @!P1 LDC R12, c[0x0][0xb20] ;  /* 0x0002c800ff0c9b82 */ /* 0x000e700000000800 */
[----:B------:R-:W1:Y:S01]  /*5130*/  @!P1 LDC R7, c[0x0][0xb0c] ;  /* 0x0002c300ff079b82 */ /* 0x000e620000000800 */
[----:B--2---:R2:W-:Y:S01]  /*5140*/  SYNCS.ARRIVE.TRANS64.RED.A1T0 RZ, [R0+URZ], RZ ;  /* 0x000000ff00ff79a7 */ /* 0x0045e200081004ff */
[----:B---3--:R-:W-:Y:S04]  /*5150*/  LOP3.LUT P4, RZ, R18, 0x1, RZ, 0xc0, !PT ;  /* 0x0000000112ff7812 */ /* 0x008fe8000788c0ff */
[----:B------:R-:W-:Y:S09]  /*5160*/  P2R R78, PR, RZ, 0x10 ;  /* 0x00000010ff4e7803 */ /* 0x000ff20000000000 */
[----:B------:R-:W-:Y:S02]  /*5170*/  @P4 MOV R30, R16 ;  /* 0x00000010001e4202 */ /* 0x000fe40000000f00 */
[----:B------:R-:W-:Y:S01]  /*5180*/  @P4 LOP3.LUT R29, R17, 0xffff, RZ, 0xc0, !PT ;  /* 0x0000ffff111d4812 */ /* 0x000fe200078ec0ff */
[----:B--2-4-:R-:W-:Y:S06]  /*5190*/  @!P0 BRA `(.L_x_84) ;  /* 0x0000000000a48947 */ /* 0x014fec0003800000 */
[----:B------:R-:W-:Y:S01]  /*51a0*/  IMAD.HI.U32 R0, R66, R25, RZ ;  /* 0x0000001942007227 */ /* 0x000fe200078e00ff */
[----:B------:R-:W-:Y:S02]  /*51b0*/  ISETP.NE.AND P0, PT, R24, 0x1, PT ;  /* 0x000000011800780c */ /* 0x000fe40003f05270 */
[----:B------:R-:W-:Y:S01]  /*51c0*/  ISETP.NE.AND P2, PT, R26, 0x1, PT ;  /* 0x000000011a00780c */ /* 0x000fe20003f45270 */
[----:B------:R-:W-:Y:S01]  /*51d0*/  IMAD.HI.U32 R4, R67, R60, RZ ;  /* 0x0000003c43047227 */ /* 0x000fe200078e00ff */
[----:B------:R-:W-:Y:S02]  /*51e0*/  SHF.R.U32.HI R0, RZ, R65, R0 ;  /* 0x00000041ff007219 */ /* 0x000fe40000011600 */
[----:B------:R-:W-:Y:S01]  /*51f0*/  ISETP.NE.AND P3, PT, R28, 0x1, PT ;  /* 0x000000011c00780c */ /* 0x000fe20003f65270 */
[----:B------:R-:W-:Y:S01]  /*5200*/  IMAD.HI.U32 R6, R29, R25, RZ ;  /* 0x000000191d067227 */ /* 0x000fe200078e00ff */
[-C--:B------:R-:W-:Y:S02]  /*5210*/  SHF.R.U32.HI R4, RZ, R61.reuse, R4 ;  /* 0x0000003dff047219 */ /* 0x080fe40000011604 */
[----:B------:R-:W-:Y:S01]  /*5220*/  SEL R0, R66, R0, !P0 ;  /* 0x0000000042007207 */ /* 0x000fe20004000000 */
[----:B------:R-:W-:Y:S01]  /*5230*/  IMAD.HI.U32 R5, R30, R60, RZ ;  /* 0x0000003c1e057227 */ /* 0x000fe200078e00ff */
[----:B------:R-:W-:Y:S03]  /*5240*/  SEL R4, R67, R4, !P3 ;  /* 0x0000000443047207 */ /* 0x000fe60005800000 */
[-C--:B------:R-:W-:Y:S01]  /*5250*/  IMAD.HI.U32 R3, R0, R22.reuse, RZ ;  /* 0x0000001600037227 */ /* 0x080fe200078e00ff */
[----:B------:R-:W-:Y:S03]  /*5260*/  SHF.R.U32.HI R5, RZ, R61, R5 ;  /* 0x0000003dff057219 */ /* 0x000fe60000011605 */
[----:B------:R-:W-:Y:S01]  /*5270*/  IMAD.HI.U32 R2, R4, R22, RZ ;  /* 0x0000001604027227 */ /* 0x000fe200078e00ff */
[----:B------:R-:W-:Y:S02]  /*5280*/  @P2 SHF.R.U32.HI R0, RZ, R23, R3 ;  /* 0x00000017ff002219 */ /* 0x000fe40000011603 */
[----:B------:R-:W-:Y:S02]  /*5290*/  SHF.R.U32.HI R3, RZ, R65, R6 ;  /* 0x00000041ff037219 */ /* 0x000fe40000011606 */
[----:B------:R-:W-:Y:S01]  /*52a0*/  @P2 SHF.R.U32.HI R4, RZ, R23, R2 ;  /* 0x00000017ff042219 */ /* 0x000fe20000011602 */
[----:B------:R-:W-:Y:S01]  /*52b0*/  IMAD R0, R26, R0, RZ ;  /* 0x000000001a007224 */ /* 0x000fe200078e02ff */
[----:B------:R-:W-:Y:S02]  /*52c0*/  SEL R3, R29, R3, !P0 ;  /* 0x000000031d037207 */ /* 0x000fe40004000000 */
[----:B------:R-:W-:Y:S01]  /*52d0*/  SEL R2, R30, R5, !P3 ;  /* 0x000000051e027207 */ /* 0x000fe20005800000 */
[----:B------:R-:W-:Y:S01]  /*52e0*/  IMAD R5, R26, R4, RZ ;  /* 0x000000041a057224 */ /* 0x000fe200078e02ff */
[C---:B------:R-:W-:Y:S01]  /*52f0*/  ISETP.GE.AND P0, PT, R3.reuse, R0, PT ;  /* 0x000000000300720c */ /* 0x040fe20003f06270 */
[C---:B------:R-:W-:Y:S03]  /*5300*/  IMAD.HI.U32 R0, R3.reuse, R22, RZ ;  /* 0x0000001603007227 */ /* 0x040fe600078e00ff */
[C---:B------:R-:W-:Y:S02]  /*5310*/  ISETP.GE.OR P0, PT, R2.reuse, R5, P0 ;  /* 0x000000050200720c */ /* 0x040fe40000706670 */
[----:B------:R-:W-:Y:S04]  /*5320*/  SHF.R.U32.HI R0, RZ, R23, R0 ;  /* 0x00000017ff007219 */ /* 0x000fe80000011600 */
[C---:B------:R-:W-:Y:S05]  /*5330*/  SEL R6, R3.reuse, R0, !P2 ;  /* 0x0000000003067207 */ /* 0x040fea0005000000 */
        /* <DEDUP_REMOVED lines=14> */
[----:B------:R-:W-:Y:S07]  /*5420*/  IMAD R29, R3, R24, R29 ;  /* 0x00000018031d7224 */ /* 0x000fee00078e021d */
.L_x_84:
[----:B-1----:R-:W-:Y:S01]  /*5430*/  @!P1 ISETP.NE.AND P0, PT, R8, 0x1, PT ;  /* 0x000000010800980c */ /* 0x002fe20003f05270 */
[----:B------:R-:W-:Y:S01]  /*5440*/  @!P1 IMAD.HI.U32 R2, R29, R9, RZ ;  /* 0x000000091d029227 */ /* 0x000fe200078e00ff */
[----:B------:R-:W-:Y:S01]  /*5450*/  R2UR UR42, R15 ;  /* 0x000000000f2a72ca */ /* 0x000fe200000e0000 */
[----:B------:R-:W-:Y:S01]  /*5460*/  BSSY.RECONVERGENT B6, `(.L_x_85) ;  /* 0x0000031000067945 */ /* 0x000fe20003800200 */
[----:B------:R-:W-:Y:S01]  /*5470*/  R2UR UR41, R14 ;  /* 0x000000000e2972ca */ /* 0x000fe200000e0000 */
[----:B------:R-:W-:Y:S01]  /*5480*/  @!P1 IMAD.HI.U32 R0, R30, R10, RZ ;  /* 0x0000000a1e009227 */ /* 0x000fe200078e00ff */
[----:B------:R-:W-:Y:S02]  /*5490*/  @!P1 SHF.R.U32.HI R2, RZ, R12, R2 ;  /* 0x0000000cff029219 */ /* 0x000fe40000011602 */
[----:B------:R-:W-:Y:S01]  /*54a0*/  @!P1 ISETP.NE.AND P2, PT, R7, 0x1, PT ;  /* 0x000000010700980c */ /* 0x000fe20003f45270 */
[----:B------:R-:W-:Y:S01]  /*54b0*/  VIADD R80, R80, 0x1 ;  /* 0x0000000150507836 */ /* 0x000fe20000000000 */
[----:B------:R-:W-:Y:S02]  /*54c0*/  @!P1 SEL R2, R29, R2, !P0 ;  /* 0x000000021d029207 */ /* 0x000fe40004000000 */
[----:B------:R-:W-:Y:S02]  /*54d0*/  @!P1 SHF.R.U32.HI R0, RZ, R11, R0 ;  /* 0x0000000bff009219 */ /* 0x000fe40000011600 */
[----:B------:R-:W-:Y:S01]  /*54e0*/  LOP3.LUT P0, RZ, R70, 0x3f0, RZ, 0xc0, !PT ;  /* 0x000003f046ff7812 */ /* 0x000fe2000780c0ff */
[----:B------:R-:W-:Y:S01]  /*54f0*/  USHF.L.U32 UR42, UR42, 0x6, URZ ;  /* 0x000000062a2a7899 */ /* 0x000fe200080006ff */
[----:B------:R-:W-:Y:S01]  /*5500*/  @!P1 SEL R3, R30, R0, !P2 ;  /* 0x000000001e039207 */ /* 0x000fe20005000000 */
[----:B------:R-:W-:Y:S01]  /*5510*/  USHF.L.U32 UR41, UR41, 0x7, URZ ;  /* 0x0000000729297899 */ /* 0x000fe200080006ff */
[----:B------:R-:W-:Y:S03]  /*5520*/  @P4 SHF.R.U32.HI R71, RZ, 0x10, R17 ;  /* 0x00000010ff474819 */ /* 0x000fe60000011611 */
[----:B------:R-:W-:Y:S02]  /*5530*/  @!P1 IMAD.IADD R0, R2, 0x1, -R3 ;  /* 0x0000000102009824 */ /* 0x000fe400078e0a03 */
[----:B------:R-:W-:Y:S02]  /*5540*/  @!P1 IMAD.IADD R2, R3, 0x1, -R2 ;  /* 0x0000000103029824 */ /* 0x000fe400078e0a02 */
[----:B------:R-:W-:Y:S02]  /*5550*/  @!P1 IMAD R30, R0, R7, R30 ;  /* 0x00000007001e9224 */ /* 0x000fe400078e021e */
[----:B------:R-:W-:Y:S01]  /*5560*/  @!P1 IMAD R29, R2, R8, R29 ;  /* 0x00000008021d9224 */ /* 0x000fe200078e021d */
[----:B------:R-:W-:Y:S06]  /*5570*/  @!P0 BRA `(.L_x_86) ;  /* 0x00000000007c8947 */ /* 0x000fec0003800000 */
[----:B------:R-:W1:Y:S01]  /*5580*/  LDCU.64 UR8, c[0x4][0x80] ;  /* 0x01001000ff0877ac */ /* 0x000e620008000a00 */
[----:B------:R-:W-:Y:S01]  /*5590*/  MOV R2, 0x0 ;  /* 0x0000000000027802 */ /* 0x000fe20000000f00 */
[----:B------:R-:W-:Y:S02]  /*55a0*/  HFMA2 R12, -RZ, RZ, 0, 5.9604644775390625e-08 ;  /* 0x00000001ff0c7431 */ /* 0x000fe400000001ff */
[----:B------:R-:W-:Y:S01]  /*55b0*/  IMAD.MOV.U32 R8, RZ, RZ, 0x70 ;  /* 0x00000070ff087424 */ /* 0x000fe200078e00ff */
[----:B------:R2:W3:Y:S01]  /*55c0*/  LDC.64 R14, c[0x4][R2] ;  /* 0x01000000020e7b82 */ /* 0x0004e20000000a00 */
[----:B------:R-:W4:Y:S01]  /*55d0*/  LDCU.64 UR6, c[0x4][0x88] ;  /* 0x01001100ff0677ac */ /* 0x000f220008000a00 */
[----:B------:R-:W-:Y:S01]  /*55e0*/  IMAD.MOV.U32 R13, RZ, RZ, RZ ;  /* 0x000000ffff0d7224 */ /* 0x000fe200078e00ff */
[----:B------:R-:W2:Y:S01]  /*55f0*/  LDCU.64 UR4, c[0x4][0x8] ;  /* 0x01000100ff0477ac */ /* 0x000ea20008000a00 */
[----:B-1----:R-:W-:Y:S01]  /*5600*/  MOV R5, UR9 ;  /* 0x0000000900057c02 */ /* 0x002fe20008000f00 */
[----:B------:R-:W-:Y:S01]  /*5610*/  IMAD.U32 R4, RZ, RZ, UR8 ;  /* 0x00000008ff047e24 */ /* 0x000fe2000f8e00ff */
[----:B----4-:R-:W-:Y:S01]  /*5620*/  MOV R7, UR7 ;  /* 0x0000000700077c02 */ /* 0x010fe20008000f00 */
[----:B------:R-:W-:Y:S01]  /*5630*/  IMAD.U32 R6, RZ, RZ, UR6 ;  /* 0x00000006ff067e24 */ /* 0x000fe2000f8e00ff */
[----:B--2---:R-:W-:Y:S01]  /*5640*/  MOV R11, UR5 ;  /* 0x00000005000b7c02 */ /* 0x004fe20008000f00 */
[----:B------:R-:W-:Y:S02]  /*5650*/  IMAD.U32 R10, RZ, RZ, UR4 ;  /* 0x00000004ff0a7e24 */ /* 0x000fe4000f8e00ff */
[----:B------:R-:W-:Y:S07]  /*5660*/  LEPC R20, `(.L_x_87) ;  /* 0x000000001014794e */ /* 0x000fee0000000000 */
[----:B---3-5:R-:W-:Y:S05]  /*5670*/  CALL.ABS.NOINC R14 ;  /* 0x000000000e007343 */ /* 0x028fea0003c00000 */
.L_x_87:
[----:B------:R-:W1:Y:S01]  /*5680*/  LDCU.64 UR8, c[0x4][0x80] ;  /* 0x01001000ff0877ac */ /* 0x000e620008000a00 */
[----:B------:R-:W2:Y:S01]  /*5690*/  LDC.64 R2, c[0x4][R2] ;  /* 0x0100000002027b82 */ /* 0x000ea20000000a00 */
[----:B------:R-:W-:Y:S02]  /*56a0*/  HFMA2 R12, -RZ, RZ, 0, 5.9604644775390625e-08 ;  /* 0x00000001ff0c7431 */ /* 0x000fe400000001ff */
[----:B------:R-:W-:Y:S02]  /*56b0*/  IMAD.MOV.U32 R8, RZ, RZ, 0x70 ;  /* 0x00000070ff087424 */ /* 0x000fe400078e00ff */
[----:B------:R-:W-:Y:S01]  /*56c0*/  IMAD.MOV.U32 R13, RZ, RZ, RZ ;  /* 0x000000ffff0d7224 */ /* 0x000fe200078e00ff */
[----:B------:R-:W3:Y:S01]  /*56d0*/  LDCU.64 UR6, c[0x4][0x88] ;  /* 0x01001100ff0677ac */ /* 0x000ee20008000a00 */
[----:B------:R-:W4:Y:S01]  /*56e0*/  LDCU.64 UR4, c[0x4][0x8] ;  /* 0x01000100ff0477ac */ /* 0x000f220008000a00 */
[----:B-1----:R-:W-:Y:S02]  /*56f0*/  MOV R4, UR8 ;  /* 0x0000000800047c02 */ /* 0x002fe40008000f00 */
[----:B------:R-:W-:Y:S02]  /*5700*/  MOV R5, UR9 ;  /* 0x0000000900057c02 */ /* 0x000fe40008000f00 */
[----:B---3--:R-:W-:Y:S01]  /*5710*/  MOV R7, UR7 ;  /* 0x0000000700077c02 */ /* 0x008fe20008000f00 */
[----:B------:R-:W-:Y:S01]  /*5720*/  IMAD.U32 R6, RZ, RZ, UR6 ;  /* 0x00000006ff067e24 */ /* 0x000fe2000f8e00ff */
[----:B----4-:R-:W-:Y:S01]  /*5730*/  MOV R11, UR5 ;  /* 0x00000005000b7c02 */ /* 0x010fe20008000f00 */
[----:B------:R-:W-:Y:S02]  /*5740*/  IMAD.U32 R10, RZ, RZ, UR4 ;  /* 0x00000004ff0a7e24 */ /* 0x000fe4000f8e00ff */
[----:B------:R-:W-:Y:S07]  /*5750*/  LEPC R20, `(.L_x_86) ;  /* 0x000000001014794e */ /* 0x000fee0000000000 */
[----:B--2---:R-:W-:Y:S05]  /*5760*/  CALL.ABS.NOINC R2 ;  /* 0x0000000002007343 */ /* 0x004fea0003c00000 */
.L_x_86:
[----:B------:R-:W-:Y:S05]  /*5770*/  BSYNC.RECONVERGENT B6 ;  /* 0x0000000000067941 */ /* 0x000fea0003800200 */
.L_x_85:
[----:B------:R-:W-:Y:S01]  /*5780*/  ISETP.NE.U32.AND P4, PT, R58, RZ, PT ;  /* 0x000000ff3a00720c */ /* 0x000fe20003f85070 */
[----:B------:R-:W-:Y:S01]  /*5790*/  UISETP.NE.AND UP2, UPT, UR50, URZ, UPT ;  /* 0x000000ff3200728c */ /* 0x000fe2000bf45270 */
[----:B------:R-:W-:Y:S01]  /*57a0*/  ISETP.NE.U32.AND P2, PT, RZ, UR38, PT ;  /* 0x00000026ff007c0c */ /* 0x000fe2000bf45070 */
[----:B------:R-:W-:Y:S01]  /*57b0*/  UISETP.NE.U32.AND UP1, UPT, UR44, URZ, UPT ;  /* 0x000000ff2c00728c */ /* 0x000fe2000bf25070 */
[----:B------:R-:W-:Y:S01]  /*57c0*/  ISETP.NE.AND.EX P4, PT, R59, RZ, PT, P4 ;  /* 0x000000ff3b00720c */ /* 0x000fe20003f85340 */
[----:B------:R-:W-:Y:S01]  /*57d0*/  UPLOP3.LUT UP0, UPT, UPT, UPT, UPT, 0x40, 0x4 ;  /* 0x000000000004789c */ /* 0x000fe20003f0e870 */
[----:B------:R-:W-:Y:S01]  /*57e0*/  ISETP.NE.AND.EX P2, PT, RZ, UR39, PT, P2 ;  /* 0x00000027ff007c0c */ /* 0x000fe2000bf45320 */
[----:B------:R-:W-:Y:S01]  /*57f0*/  UISETP.NE.AND.EX UP1, UPT, UR45, URZ, UPT, UP1 ;  /* 0x000000ff2d00728c */ /* 0x000fe2000bf25310 */
[----:B------:R-:W-:Y:S04]  /*5800*/  PLOP3.LUT P1, PT, PT, PT, UP2, 0x80, 0x8 ;  /* 0x000000000008781c */ /* 0x000fe80003f2f028 */
[----:B------:R-:W-:Y:S06]  /*5810*/  @UP2 UPLOP3.LUT UP0, UPT, UPT, UPT, UP1, 0x80, 0x8 ;  /* 0x000000000008289c */ /* 0x000fec0003f0f010 */
[----:B------:R-:W-:Y:S01]  /*5820*/  PLOP3.LUT P0, PT, PT, PT, UP0, 0x80, 0x8 ;  /* 0x000000000008781c */ /* 0x000fe20003f0f008 */
[----:B------:R-:W-:Y:S01]  /*5830*/  @!UPT UIADD3 URZ, UPT, UPT, URZ, URZ, URZ ;  /* 0x000000fffffff290 */ /* 0x000fe2000fffe0ff */
[----:B------:R-:W-:Y:S11]  /*5840*/  BRA.U !UP1, `(.L_x_88) ;  /* 0x0000000109387547 */ /* 0x000ff6000b800000 */
[----:B------:R-:W-:Y:S01]  /*5850*/  UISETP.NE.U32.AND UP0, UPT, UR38, URZ, UPT ;  /* 0x000000ff2600728c */ /* 0x000fe2000bf05070 */
[----:B------:R-:W-:Y:S02]  /*5860*/  HFMA2 R0, -RZ, RZ, 0, 5.9604644775390625e-08 ;  /* 0x00000001ff007431 */ /* 0x000fe400000001ff */
[----:B------:R-:W-:Y:S01]  /*5870*/  IMAD.MOV.U32 R64, RZ, RZ, 0x1 ;  /* 0x00000001ff407424 */ /* 0x000fe200078e00ff */
[----:B------:R-:W-:Y:S06]  /*5880*/  UISETP.NE.AND.EX UP0, UPT, UR39, URZ, UPT, UP0 ;  /* 0x000000ff2700728c */ /* 0x000fec000bf05300 */
[----:B------:R-:W-:Y:S05]  /*5890*/  PLOP3.LUT P3, PT, PT, PT, UP0, 0x80, 0x8 ;  /* 0x000000000008781c */ /* 0x000fea0003f6f008 */
[----:B------:R-:W1:Y:S01]  /*58a0*/  @UP0 LDCU.64 UR6, c[0x0][0x888] ;  /* 0x00011100ff0607ac */ /* 0x000e620008000a00 */
[----:B------:R-:W-:Y:S07]  /*58b0*/  @UP0 UIMAD UR4, UR36, UR44, URZ ;  /* 0x0000002c240402a4 */ /* 0x000fee000f8e02ff */
[----:B------:R-:W-:Y:S01]  /*58c0*/  @!P3 PRMT R64, R0, 0x7610, R64 ;  /* 0x000076100040b816 */ /* 0x000fe20000000040 */
[----:B-1----:R-:W-:Y:S03]  /*58d0*/  @UP0 UIMAD.WIDE UR6, UR4, 0x4, UR6 ;  /* 0x00000004040608a5 */ /* 0x002fe6000f8e0206 */
[----:B------:R-:W1:Y:S03]  /*58e0*/  @!UP0 LDCU UR4, c[0x0][0x880] ;  /* 0x00011000ff0487ac */ /* 0x000e660008000800 */
[----:B------:R-:W-:Y:S01]  /*58f0*/  IMAD.U32 R2, RZ, RZ, UR6 ;  /* 0x00000006ff027e24 */ /* 0x000fe2000f8e00ff */
[----:B------:R-:W-:Y:S05]  /*5900*/  MOV R3, UR7 ;  /* 0x0000000700037c02 */ /* 0x000fea0008000f00 */
[----:B-----5:R2:W5:Y:S02]  /*5910*/  @P3 LDG.E R35, desc[UR46][R2.64] ;  /* 0x0000002e02233981 */ /* 0x020564000c1e1900 */
[----:B-12---:R-:W-:Y:S02]  /*5920*/  @!P3 IMAD.U32 R35, RZ, RZ, UR4 ;  /* 0x00000004ff23be24 */ /* 0x006fe4000f8e00ff */
.L_x_88:
[----:B------:R-:W-:Y:S05]  /*5930*/  @!P4 BRA `(.L_x_89) ;  /* 0x000000000020c947 */ /* 0x000fea0003800000 */
[----:B------:R-:W-:Y:S04]  /*5940*/  ISETP.NE.U32.AND P3, PT, R56, RZ, PT ;  /* 0x000000ff3800720c */ /* 0x000fe80003f65070 */
[----:B------:R-:W-:Y:S11]  /*5950*/  ISETP.NE.AND.EX P3, PT, R57, RZ, PT, P3 ;  /* 0x000000ff3900720c */ /* 0x000ff60003f65330 */
[----:B------:R-:W-:Y:S02]  /*5960*/  @!UPT UIADD3 URZ, UPT, UPT, URZ, URZ, URZ ;  /* 0x000000fffffff290 */ /* 0x000fe4000fffe0ff */
[----:B------:R-:W1:Y:S01]  /*5970*/  @P3 LDC.64 R2, c[0x0][0x8a8] ;  /* 0x00022a00ff023b82 */ /* 0x000e620000000a00 */
[----:B------:R-:W-:Y:S04]  /*5980*/  @P3 IMAD R0, R58, UR36, RZ ;  /* 0x000000243a003c24 */ /* 0x000fe8000f8e02ff */
[----:B-1----:R-:W-:Y:S05]  /*5990*/  @P3 IMAD.WIDE R2, R0, 0x4, R2 ;  /* 0x0000000400023825 */ /* 0x002fea00078e0202 */
[----:B-----5:R1:W5:Y:S02]  /*59a0*/  @P3 LDG.E R33, desc[UR46][R2.64] ;  /* 0x0000002e02213981 */ /* 0x020364000c1e1900 */
[----:B-1----:R-:W2:Y:S02]  /*59b0*/  @!P3 LDC R33, c[0x0][0x8a0] ;  /* 0x00022800ff21bb82 */ /* 0x002ea40000000800 */
.L_x_89:
[----:B-----5:R-:W-:Y:S01]  /*59c0*/  FSETP.NEU.AND P3, PT, R35, RZ, PT ;  /* 0x000000ff2300720b */ /* 0x020fe20003f6d000 */
[----:B------:R-:W-:Y:S01]  /*59d0*/  IMAD.SHL.U32 R89, R68, 0x4, RZ ;  /* 0x0000000444597824 */ /* 0x000fe200078e00ff */
[----:B------:R-:W-:Y:S01]  /*59e0*/  SEL R4, RZ, 0xffffffff, P2 ;  /* 0xffffffffff047807 */ /* 0x000fe20001000000 */
[----:B------:R-:W-:Y:S01]  /*59f0*/  BSSY B1, `(.L_x_90) ;  /* 0x0000043000017945 */ /* 0x000fe20003800000 */
[----:B------:R-:W-:Y:S01]  /*5a00*/  @P1 LOP3.LUT P2, RZ, R64, 0xff, RZ, 0xc0, !PT ;  /* 0x000000ff40ff1812 */ /* 0x000fe2000784c0ff */
[----:B------:R-:W-:Y:S01]  /*5a10*/  VIADD R84, R89, UR48 ;  /* 0x0000003059547c36 */ /* 0x000fe20008000000 */
[----:B------:R-:W-:Y:S01]  /*5a20*/  @P1 SEL R0, RZ, 0xffffffff, P3 ;  /* 0xffffffffff001807 */ /* 0x000fe20001800000 */
[----:B------:R-:W-:Y:S01]  /*5a30*/  IMAD.MOV.U32 R90, RZ, RZ, 0x1 ;  /* 0x00000001ff5a7424 */ /* 0x000fe200078e00ff */
[----:B------:R-:W-:Y:S01]  /*5a40*/  LOP3.LUT R74, R74, 0x1, RZ, 0x3c, !PT ;  /* 0x000000014a4a7812 */ /* 0x000fe200078e3cff */
[----:B------:R-:W-:Y:S01]  /*5a50*/  IMAD.MOV.U32 R88, RZ, RZ, RZ ;  /* 0x000000ffff587224 */ /* 0x000fe200078e00ff */
[----:B------:R-:W-:Y:S02]  /*5a60*/  @P0 SEL R0, R4, R0, !P2 ;  /* 0x0000000004000207 */ /* 0x000fe40005000000 */
[----:B------:R-:W-:Y:S02]  /*5a70*/  CS2R R54, SRZ ;  /* 0x0000000000367805 */ /* 0x000fe4000001ff00 */
[----:B------:R-:W-:Y:S02]  /*5a80*/  LEA R86, R31, UR48, 0x3 ;  /* 0x000000301f567c11 */ /* 0x000fe4000f8e18ff */
[----:B------:R-:W-:Y:S02]  /*5a90*/  CS2R R52, SRZ ;  /* 0x0000000000347805 */ /* 0x000fe4000001ff00 */
[----:B------:R-:W-:Y:S02]  /*5aa0*/  @P1 LOP3.LUT R0, R0, 0x1, RZ, 0xc0, !PT ;  /* 0x0000000100001812 */ /* 0x000fe400078ec0ff */
[----:B------:R-:W-:Y:S02]  /*5ab0*/  CS2R R50, SRZ ;  /* 0x0000000000327805 */ /* 0x000fe4000001ff00 */
[----:B------:R-:W-:Y:S02]  /*5ac0*/  SHF.L.U32 R2, R73, 0x1f, RZ ;  /* 0x0000001f49027819 */ /* 0x000fe400000006ff */
[----:B------:R-:W-:Y:S02]  /*5ad0*/  CS2R R48, SRZ ;  /* 0x0000000000307805 */ /* 0x000fe4000001ff00 */
[----:B------:R-:W-:Y:S02]  /*5ae0*/  ISETP.NE.U32.OR P6, PT, R0, 0x1, !P1 ;  /* 0x000000010000780c */ /* 0x000fe40004fc5470 */
[----:B------:R-:W-:Y:S02]  /*5af0*/  CS2R R46, SRZ ;  /* 0x00000000002e7805 */ /* 0x000fe4000001ff00 */
[----:B------:R-:W-:Y:S02]  /*5b00*/  PLOP3.LUT P2, PT, PT, PT, UP1, 0x80, 0x8 ;  /* 0x000000000008781c */ /* 0x000fe40003f4f018 */
[----:B------:R-:W-:Y:S02]  /*5b10*/  CS2R R44, SRZ ;  /* 0x00000000002c7805 */ /* 0x000fe4000001ff00 */
[----:B------:R-:W-:Y:S02]  /*5b20*/  LEA.HI R34, R31, R31, RZ, 0x1 ;  /* 0x0000001f1f227211 */ /* 0x000fe400078f08ff */
[----:B------:R-:W-:Y:S02]  /*5b30*/  CS2R R42, SRZ ;  /* 0x00000000002a7805 */ /* 0x000fe4000001ff00 */
[----:B------:R-:W-:Y:S02]  /*5b40*/  LOP3.LUT P4, R79, R64, 0xff, RZ, 0xc0, !PT ;  /* 0x000000ff404f7812 */ /* 0x000fe4000788c0ff */
[----:B------:R-:W-:Y:S02]  /*5b50*/  CS2R R40, SRZ ;  /* 0x0000000000287805 */ /* 0x000fe4000001ff00 */
[----:B------:R-:W-:Y:S01]  /*5b60*/  SEL R3, RZ, 0xffffffff, P3 ;  /* 0xffffffffff037807 */ /* 0x000fe20001800000 */
[----:B------:R-:W-:Y:S01]  /*5b70*/  VIADD R83, R84, 0x400 ;  /* 0x0000040054537836 */ /* 0x000fe20000000000 */
[----:B------:R-:W-:Y:S01]  /*5b80*/  P2R R81, PR, RZ, 0x40 ;  /* 0x00000040ff517803 */ /* 0x000fe20000000000 */
[----:B------:R-:W-:Y:S01]  /*5b90*/  IMAD.IADD R82, R75, 0x1, R84 ;  /* 0x000000014b527824 */ /* 0x000fe200078e0254 */
[----:B------:R-:W-:Y:S02]  /*5ba0*/  @P6 SHF.L.U32 R0, R74, 0x1f, RZ ;  /* 0x0000001f4a006819 */ /* 0x000fe400000006ff */
[----:B------:R-:W-:Y:S02]  /*5bb0*/  @P2 SEL R3, R4, R3, !P4 ;  /* 0x0000000304032207 */ /* 0x000fe40006000000 */
[----:B------:R1:W3:Y:S02]  /*5bc0*/  @P6 SYNCS.PHASECHK.TRANS64.TRYWAIT P1, [UR48+0x40], R0 ;  /* 0x00004000ff0065a7 */ /* 0x0002e40008021130 */
[----:B------:R-:W-:Y:S04]  /*5bd0*/  LOP3.LUT R3, R3, 0x1, RZ, 0xc0, !PT ;  /* 0x0000000103037812 */ /* 0x000fe800078ec0ff */
[----:B------:R-:W-:Y:S04]  /*5be0*/  ISETP.NE.U32.AND P5, PT, R3, 0x1, PT ;  /* 0x000000010300780c */ /* 0x000fe80003fa5070 */
[----:B------:R-:W-:Y:S01]  /*5bf0*/  P2R R91, PR, RZ, 0x20 ;  /* 0x00000020ff5b7803 */ /* 0x000fe20000000000 */
[----:B------:R4:W2:Y:S01]  /*5c00*/  SYNCS.PHASECHK.TRANS64.TRYWAIT P0, [R86+URZ+0xb0], R2 ;  /* 0x0000b002560075a7 */ /* 0x0008a200080011ff */
[C---:B-1----:R-:W-:Y:S01]  /*5c10*/  IMAD.SHL.U32 R0, R34.reuse, 0x40, RZ ;  /* 0x0000004022007824 */ /* 0x042fe200078e00ff */
[----:B------:R-:W-:Y:S04]  /*5c20*/  LOP3.LUT R34, R34, 0xffe, RZ, 0xc0, !PT ;  /* 0x00000ffe22227812 */ /* 0x000fe800078ec0ff */
[----:B------:R-:W-:Y:S01]  /*5c30*/  LOP3.LUT R0, R0, 0xffffff80, RZ, 0xc0, !PT ;  /* 0xffffff8000007812 */ /* 0x000fe200078ec0ff */
[----:B------:R-:W-:Y:S04]  /*5c40*/  IMAD.IADD R34, R31, 0x1, -R34 ;  /* 0x000000011f227824 */ /* 0x000fe800078e0a22 */
[----:B------:R-:W-:Y:S04]  /*5c50*/  IMAD.IADD R0, R32, 0x1, R0 ;  /* 0x0000000120007824 */ /* 0x000fe800078e0200 */
[----:B------:R-:W-:Y:S01]  /*5c60*/  IMAD R34, R34, 0x100000, R0 ;  /* 0x0010000022227824 */ /* 0x000fe200078e0200 */
[----:B---3--:R-:W-:Y:S01]  /*5c70*/  @P6 SEL R90, RZ, 0x1, !P1 ;  /* 0x00000001ff5a6807 */ /* 0x008fe20004800000 */
[----:B----4-:R-:W-:Y:S06]  /*5c80*/  @!P6 BRA `(.L_x_91) ;  /* 0x000000000064e947 */ /* 0x010fec0003800000 */
[----:B------:R-:W-:Y:S01]  /*5c90*/  @P5 IMAD R5, R76, 0x4, R83 ;  /* 0x000000044c055824 */ /* 0x000fe200078e0253 */
[----:B------:R-:W-:Y:S01]  /*5ca0*/  ISETP.NE.AND P1, PT, R90, RZ, PT ;  /* 0x000000ff5a00720c */ /* 0x000fe20003f25270 */
[----:B------:R-:W-:Y:S01]  /*5cb0*/  IMAD.MOV.U32 R54, RZ, RZ, RZ ;  /* 0x000000ffff367224 */ /* 0x000fe200078e00ff */
[----:B------:R-:W-:Y:S01]  /*5cc0*/  BSSY B0, `(.L_x_92) ;  /* 0x000000d000007945 */ /* 0x000fe20003800000 */
[----:B------:R-:W-:Y:S01]  /*5cd0*/  @P5 IMAD.IADD R4, R75, 0x1, R5 ;  /* 0x000000014b045824 */ /* 0x000fe200078e0205 */
[----:B------:R-:W-:Y:S02]  /*5ce0*/  CS2R R50, SRZ ;  /* 0x0000000000327805 */ /* 0x000fe4000001ff00 */
[----:B------:R-:W-:Y:S02]  /*5cf0*/  CS2R R48, SRZ ;  /* 0x0000000000307805 */ /* 0x000fe4000001ff00 */
[----:B------:R-:W-:Y:S02]  /*5d00*/  CS2R R52, SRZ ;  /* 0x0000000000347805 */ /* 0x000fe4000001ff00 */
[----:B------:R-:W-:Y:S02]  /*5d10*/  CS2R R42, SRZ ;  /* 0x00000000002a7805 */ /* 0x000fe4000001ff00 */
[----:B------:R-:W-:Y:S02]  /*5d20*/  CS2R R40, SRZ ;  /* 0x0000000000287805 */ /* 0x000fe4000001ff00 */
[----:B------:R-:W-:Y:S02]  /*5d30*/  CS2R R46, SRZ ;  /* 0x00000000002e7805 */ /* 0x000fe4000001ff00 */
[----:B------:R-:W-:Y:S01]  /*5d40*/  CS2R R44, SRZ ;  /* 0x00000000002c7805 */ /* 0x000fe2000001ff00 */
[----:B------:R-:W-:Y:S06]  /*5d50*/  @P1 BRA `(.L_x_93) ;  /* 0x00000000000c1947 */ /* 0x000fec0003800000 */
[----:B------:R-:W-:Y:S04]  /*5d60*/  SHF.L.U32 R3, R74, 0x1f, RZ ;  /* 0x0000001f4a037819 */ /* 0x000fe800000006ff */
[----:B------:R-:W1:Y:S02]  /*5d70*/  SYNCS.PHASECHK.TRANS64.TRYWAIT P1, [UR48+0x40], R3 ;  /* 0x00004003ff0075a7 */ /* 0x000e640008021130 */
[----:B-1----:R-:W-:Y:S05]  /*5d80*/  @!P1 BRA `(.L_x_94) ;  /* 0x0000002800809947 */ /* 0x002fea0003800000 */
.L_x_93:
[----:B------:R-:W-:Y:S05]  /*5d90*/  BSYNC B0 ;  /* 0x0000000000007941 */ /* 0x000fea0003800000 */
.L_x_92:
[----:B------:R-:W-:Y:S01]  /*5da0*/  ISETP.NE.AND P1, PT, R91, RZ, PT ;  /* 0x000000ff5b00720c */ /* 0x000fe20003f25270 */
[----:B------:R-:W-:Y:S11]  /*5db0*/  HFMA2 R88, -RZ, RZ, 0, 5.9604644775390625e-08 ;  /* 0x00000001ff587431 */ /* 0x000ff600000001ff */
[----:B------:R-:W-:Y:S01]  /*5dc0*/  @!UPT UIADD3 URZ, UPT, UPT, URZ, URZ, URZ ;  /* 0x000000fffffff290 */ /* 0x000fe2000fffe0ff */
[----:B------:R-:W-:Y:S05]  /*5dd0*/  @P1 WARPSYNC.ALL ;  /* 0x0000000000001948 */ /* 0x000fea0003800000 */
[----:B------:R3:W4:Y:S04]  /*5de0*/  @P1 LDSM.16.M88.4 R48, [R5] ;  /* 0x000000000530183b */ /* 0x0007280000000200 */
[----:B------:R3:W1:Y:S04]  /*5df0*/  @P1 LDSM.16.M88.4 R52, [R4] ;  /* 0x000000000434183b */ /* 0x0006680000000200 */
[----:B------:R3:W1:Y:S04]  /*5e00*/  @P1 LDSM.16.M88.4 R40, [R89+UR48+0x400] ;  /* 0x000400305928183b */ /* 0x0006680008000200 */
[----:B------:R3:W1:Y:S02]  /*5e10*/  @P1 LDSM.16.M88.4 R44, [R82+0x400] ;  /* 0x00040000522c183b */ /* 0x0006640000000200 */
.L_x_91:
[----:B------:R-:W-:Y:S05]  /*5e20*/  BSYNC B1 ;  /* 0x0000000000017941 */ /* 0x000fea0003800000 */
.L_x_90:
[----:B-1----:R-:W-:Y:S04]  /*5e30*/  SHF.R.U32.HI R0, RZ, 0x15, R34 ;  /* 0x00000015ff007819 */ /* 0x002fe80000011622 */
[----:B------:R-:W-:Y:S01]  /*5e40*/  LOP3.LUT P1, RZ, R0, 0x3, R69, 0x48, !PT ;  /* 0x0000000300ff7812 */ /* 0x000fe20007824845 */
[----:B------:R-:W-:Y:S01]  /*5e50*/  @!UPT UIADD3 URZ, UPT, UPT, URZ, URZ, URZ ;  /* 0x000000fffffff290 */ /* 0x000fe2000fffe0ff */
[----:B--2---:R-:W-:Y:S11]  /*5e60*/  @P0 BRA `(.L_x_95) ;  /* 0x0000000000080947 */ /* 0x004ff60003800000 */
[----:B------:R-:W1:Y:S02]  /*5e70*/  SYNCS.PHASECHK.TRANS64.TRYWAIT P0, [R86+URZ+0xb0], R2 ;  /* 0x0000b002560075a7 */ /* 0x000e6400080011ff */
[----:B-1----:R-:W-:Y:S05]  /*5e80*/  @!P0 BRA `(.L_x_96) ;  /* 0x0000002800588947 */ /* 0x002fea0003800000 */
.L_x_95:
[----:B------:R-:W-:Y:S05]  /*5e90*/  @!P1 BRA `(.L_x_97) ;  /* 0x0000000000409947 */ /* 0x000fea0003800000 */
[----:B------:R-:W3:Y:S01]  /*5ea0*/  LDCU.64 UR8, c[0x4][0x70] ;  /* 0x01000e00ff0877ac */ /* 0x000ee20008000a00 */
[----:B------:R-:W-:Y:S01]  /*5eb0*/  MOV R3, 0x0 ;  /* 0x0000000000037802 */ /* 0x000fe20000000f00 */
[----:B------:R-:W-:Y:S02]  /*5ec0*/  HFMA2 R12, -RZ, RZ, 0, 5.9604644775390625e-08 ;  /* 0x00000001ff0c7431 */ /* 0x000fe400000001ff */
[----:B------:R-:W-:Y:S02]  /*5ed0*/  IMAD.MOV.U32 R8, RZ, RZ, 0x192 ;  /* 0x00000192ff087424 */ /* 0x000fe400078e00ff */
[----:B------:R-:W-:Y:S01]  /*5ee0*/  IMAD.MOV.U32 R13, RZ, RZ, RZ ;  /* 0x000000ffff0d7224 */ /* 0x000fe200078e00ff */
[----:B------:R-:W2:Y:S01]  /*5ef0*/  LDCU.64 UR6, c[0x4][0x78] ;  /* 0x01000f00ff0677ac */ /* 0x000ea20008000a00 */
[----:B-1----:R-:W1:Y:S01]  /*5f00*/  LDC.64 R2, c[0x4][R3] ;  /* 0x0100000003027b82 */ /* 0x002e620000000a00 */
[----:B------:R-:W5:Y:S01]  /*5f10*/  LDCU.64 UR4, c[0x4][0x10] ;  /* 0x01000200ff0477ac */ /* 0x000f620008000a00 */
[----:B---3--:R-:W-:Y:S01]  /*5f20*/  MOV R5, UR9 ;  /* 0x0000000900057c02 */ /* 0x008fe20008000f00 */
[----:B------:R-:W-:Y:S01]  /*5f30*/  IMAD.U32 R4, RZ, RZ, UR8 ;  /* 0x00000008ff047e24 */ /* 0x000fe2000f8e00ff */
[----:B--2---:R-:W-:Y:S01]  /*5f40*/  MOV R7, UR7 ;  /* 0x0000000700077c02 */ /* 0x004fe20008000f00 */
[----:B------:R-:W-:Y:S01]  /*5f50*/  IMAD.U32 R6, RZ, RZ, UR6 ;  /* 0x00000006ff067e24 */ /* 0x000fe2000f8e00ff */
[----:B-----5:R-:W-:Y:S01]  /*5f60*/  MOV R11, UR5 ;  /* 0x00000005000b7c02 */ /* 0x020fe20008000f00 */
[----:B------:R-:W-:Y:S02]  /*5f70*/  IMAD.U32 R10, RZ, RZ, UR4 ;  /* 0x00000004ff0a7e24 */ /* 0x000fe4000f8e00ff */
[----:B------:R-:W-:Y:S07]  /*5f80*/  LEPC R20, `(.L_x_97) ;  /* 0x000000001014794e */ /* 0x000fee0000000000 */
[----:B-1--4-:R-:W-:Y:S05]  /*5f90*/  CALL.ABS.NOINC R2 ;  /* 0x0000000002007343 */ /* 0x012fea0003c00000 */
.L_x_97:
[----:B------:R-:W-:Y:S05]  /*5fa0*/  WARPSYNC.ALL ;  /* 0x0000000000007948 */ /* 0x000fea0003800000 */
[----:B------:R-:W-:Y:S01]  /*5fb0*/  R2UR UR4, R34 ;  /* 0x00000000220472ca */ /* 0x000fe200000e0000 */
[----:B------:R-:W-:Y:S01]  /*5fc0*/  BSSY.RECONVERGENT B0, `(.L_x_98) ;  /* 0x000003c000007945 */ /* 0x000fe20003800200 */
[----:B------:R-:W-:Y:S02]  /*5fd0*/  SHF.L.U32 R87, R76, 0x2, RZ ;  /* 0x000000024c577819 */ /* 0x000fe400000006ff */
[----:B------:R-:W-:Y:S02]  /*5fe0*/  ISETP.NE.AND P0, PT, R77, RZ, PT ;  /* 0x000000ff4d00720c */ /* 0x000fe40003f05270 */
[----:B------:R-:W-:Y:S04]  /*5ff0*/  IADD3 R83, PT, PT, R83, R87, RZ ;  /* 0x0000005753537210 */ /* 0x000fe80007ffe0ff */
[----:B------:R-:W-:Y:S03]  /*6000*/  IADD3 R85, PT, PT, R75, R83, RZ ;  /* 0x000000534b557210 */ /* 0x000fe60007ffe0ff */
[----:B---3--:R-:W2:Y:S02]  /*6010*/  LDTM.16dp128bit.x8 R4, tmem[UR4] ;  /* 0x00000004000479ee */ /* 0x008ea40008180000 */
[C---:B--2---:R-:W-:Y:S01]  /*6020*/  FMUL R0, R33.reuse, R4 ;  /* 0x0000000421007220 */ /* 0x044fe20000400000 */
[C---:B-1----:R-:W-:Y:S01]  /*6030*/  FMUL R2, R33.reuse, R5 ;  /* 0x0000000521027220 */ /* 0x042fe20000400000 */
[C---:B------:R-:W-:Y:S01]  /*6040*/  FMUL R3, R33.reuse, R6 ;  /* 0x0000000621037220 */ /* 0x040fe20000400000 */
[----:B------:R-:W-:Y:S01]  /*6050*/  FMUL R7, R33, R7 ;  /* 0x0000000721077220 */ /* 0x000fe20000400000 */
[----:B------:R-:W-:Y:S01]  /*6060*/  FFMA R36, R35, R40, R0 ;  /* 0x0000002823247223 */ /* 0x000fe20000000000 */
        /* <DEDUP_REMOVED lines=10> */
[----:B------:R1:W-:Y:S01]  /*6110*/  STSM.16.M88.4 [R84+0x400], R36 ;  /* 0x0004002454007844 */ /* 0x0003e20000000200 */
[----:B------:R-:W-:Y:S01]  /*6120*/  FMUL R9, R33, R13 ;  /* 0x0000000d21097220 */ /* 0x000fe20000400000 */
[----:B------:R-:W-:Y:S01]  /*6130*/  FFMA R6, R35, R46, R6 ;  /* 0x0000002e23067223 */ /* 0x000fe20000000006 */
[----:B------:R-:W-:Y:S01]  /*6140*/  FMUL R10, R33, R14 ;  /* 0x0000000e210a7220 */ /* 0x000fe20000400000 */
[----:B------:R-:W-:Y:S01]  /*6150*/  FFMA R7, R35, R47, R11 ;  /* 0x0000002f23077223 */ /* 0x000fe2000000000b */
[----:B------:R-:W-:Y:S01]  /*6160*/  FMUL R15, R33, R15 ;  /* 0x0000000f210f7220 */ /* 0x000fe20000400000 */
[----:B----4-:R-:W-:Y:S01]  /*6170*/  FFMA R8, R35, R48, R8 ;  /* 0x0000003023087223 */ /* 0x010fe20000000008 */
        /* <DEDUP_REMOVED lines=8> */
[C---:B------:R-:W-:Y:S01]  /*6200*/  FFMA R12, R35.reuse, R52, R12 ;  /* 0x00000034230c7223 */ /* 0x040fe2000000000c */
[C---:B------:R-:W-:Y:S01]  /*6210*/  FFMA R13, R35.reuse, R53, R13 ;  /* 0x00000035230d7223 */ /* 0x040fe2000000000d */
[C---:B------:R-:W-:Y:S01]  /*6220*/  FFMA R14, R35.reuse, R54, R14 ;  /* 0x00000036230e7223 */ /* 0x040fe2000000000e */
[----:B------:R1:W-:Y:S01]  /*6230*/  STSM.16.M88.4 [R83], R8 ;  /* 0x0000000853007844 */ /* 0x0003e20000000200 */
[----:B------:R-:W-:Y:S05]  /*6240*/  FFMA R15, R35, R55, R19 ;  /* 0x00000037230f7223 */ /* 0x000fea0000000013 */
[----:B------:R1:W-:Y:S01]  /*6250*/  STSM.16.M88.4 [R85], R12 ;  /* 0x0000000c55007844 */ /* 0x0003e20000000200 */
[----:B------:R-:W-:Y:S01]  /*6260*/  @!PT LDS RZ, [RZ] ;  /* 0x00000000fffff984 */ /* 0x000fe20000000800 */
[----:B------:R-:W-:Y:S01]  /*6270*/  @!PT LDS RZ, [RZ] ;  /* 0x00000000fffff984 */ /* 0x000fe20000000800 */
[----:B------:R-:W-:Y:S01]  /*6280*/  @!PT LDS RZ, [RZ] ;  /* 0x00000000fffff984 */ /* 0x000fe20000000800 */
[----:B------:R-:W-:Y:S01]  /*6290*/  @!PT LDS RZ, [RZ] ;  /* 0x00000000fffff984 */ /* 0x000fe20000000800 */
[----:B------:R2:W-:Y:S06]  /*62a0*/  MEMBAR.ALL.CTA ;  /* 0x0000000000007992 */ /* 0x0005ec0000008000 */
[----:B--2---:R-:W2:Y:S02]  /*62b0*/  FENCE.VIEW.ASYNC.S ;  /* 0x00000000000073c6 */ /* 0x004ea40000000000 */
[----:B--2---:R-:W-:Y:S06]  /*62c0*/  BAR.SYNC.DEFER_BLOCKING 0x1, 0x80 ;  /* 0x0042000000007b1d */ /* 0x004fec0000010000 */
[----:B------:R-:W-:Y:S05]  /*62d0*/  @P0 BRA `(.L_x_99) ;  /* 0x0000000000280947 */ /* 0x000fea0003800000 */
[----:B------:R-:W-:Y:S02]  /*62e0*/  UIADD3 UR4, UPT, UPT, UR48, 0x400, URZ ;  /* 0x0000040030047890 */ /* 0x000fe4000fffe0ff */
[----:B------:R-:W-:Y:S01]  /*62f0*/  UIADD3 UR6, UP0, UPT, UR52, 0x680, URZ ;  /* 0x0000068034067890 */ /* 0x000fe2000ff1e0ff */
[----:B------:R-:W-:Y:S03]  /*6300*/  UMOV UR43, UR36 ;  /* 0x00000024002b7c82 */ /* 0x000fe60008000000 */
[----:B------:R-:W-:Y:S01]  /*6310*/  MOV R70, UR4 ;  /* 0x0000000400467c02 */ /* 0x000fe20008000f00 */
[----:B------:R-:W-:Y:S03]  /*6320*/  UIADD3.X UR7, UPT, UPT, URZ, UR53, URZ, UP0, !UPT ;  /* 0x00000035ff077290 */ /* 0x000fe600087fe4ff */
[----:B------:R-:W-:Y:S11]  /*6330*/  R2UR UR40, R70 ;  /* 0x00000000462872ca */ /* 0x000ff600000e0000 */
[----:B------:R-:W-:Y:S02]  /*6340*/  @!UPT UIADD3 URZ, UPT, UPT, URZ, URZ, URZ ;  /* 0x000000fffffff290 */ /* 0x000fe4000fffe0ff */
[----:B------:R2:W-:Y:S01]  /*6350*/  UTMASTG.3D [UR40], [UR6] ;  /* 0x00000028060073b5 */ /* 0x0005e20008010000 */
[----:B------:R0:W-:Y:S01]  /*6360*/  UTMACMDFLUSH ;  /* 0x00000000000079b7 */ /* 0x0001e20000000000 */
[----:B--2---:R-:W-:Y:S04]  /*6370*/  DEPBAR.LE SB0, 0x1 ;  /* 0x000080400000791a */ /* 0x004fe80000000000 */
.L_x_99:
[----:B------:R-:W-:Y:S05]  /*6380*/  BSYNC.RECONVERGENT B0 ;  /* 0x0000000000007941 */ /* 0x000fea0003800200 */
.L_x_98:
[----:B------:R-:W-:Y:S01]  /*6390*/  BAR.SYNC.DEFER_BLOCKING 0x1, 0x80 ;  /* 0x0042000000007b1d */ /* 0x000fe20000010000 */
[----:B------:R-:W-:Y:S01]  /*63a0*/  ISETP.NE.AND P1, PT, R81, RZ, PT ;  /* 0x000000ff5100720c */ /* 0x000fe20003f25270 */
[----:B------:R-:W-:Y:S01]  /*63b0*/  UISETP.NE.AND UP0, UPT, UR49, URZ, UPT ;  /* 0x000000ff3100728c */ /* 0x000fe2000bf05270 */
[----:B------:R-:W-:Y:S11]  /*63c0*/  LEA R2, R88, UR48, 0x3 ;  /* 0x0000003058027c11 */ /* 0x000ff6000f8e18ff */
[----:B------:R-:W-:Y:S01]  /*63d0*/  @P1 SHF.L.U32 R3, R74, 0x1f, RZ ;  /* 0x0000001f4a031819 */ /* 0x000fe200000006ff */
[----:B------:R-:W-:Y:S06]  /*63e0*/  BRA.U !UP0, `(.L_x_100) ;  /* 0x0000000108247547 */ /* 0x000fec000b800000 */
[----:B-1----:R-:W-:Y:S01]  /*63f0*/  IMAD.U32 R4, RZ, RZ, UR51 ;  /* 0x00000033ff047e24 */ /* 0x002fe2000f8e00ff */
[----:B------:R-:W-:Y:S01]  /*6400*/  MOV R0, UR37 ;  /* 0x0000002500007c02 */ /* 0x000fe20008000f00 */
[----:B------:R-:W-:Y:S03]  /*6410*/  UIADD3 UR51, UPT, UPT, UR51, 0x1, URZ ;  /* 0x0000000133337890 */ /* 0x000fe6000fffe0ff */
[----:B------:R-:W-:Y:S01]  /*6420*/  @P1 LEA R4, R4, UR48, 0x3 ;  /* 0x0000003004041c11 */ /* 0x000fe2000f8e18ff */
[----:B------:R-:W-:Y:S04]  /*6430*/  UISETP.NE.AND UP0, UPT, UR51, 0x4, UPT ;  /* 0x000000043300788c */ /* 0x000fe8000bf05270 */
[----:B------:R-:W-:Y:S01]  /*6440*/  @P1 VIADD R4, R4, 0x60 ;  /* 0x0000006004041836 */ /* 0x000fe20000000000 */
[----:B------:R-:W-:Y:S04]  /*6450*/  USEL UR51, UR51, URZ, UP0 ;  /* 0x000000ff33337287 */ /* 0x000fe80008000000 */
[----:B------:R-:W-:Y:S04]  /*6460*/  @P1 PRMT R0, R0, 0x654, R4 ;  /* 0x0000065400001816 */ /* 0x000fe80000000004 */
[----:B------:R2:W-:Y:S04]  /*6470*/  @P1 SYNCS.ARRIVE.TRANS64.RED.A1T0 RZ, [R0+URZ], RZ ;  /* 0x000000ff00ff19a7 */ /* 0x0005e800081004ff */
.L_x_100:
[----:B------:R-:W3:Y:S01]  /*6480*/  @P1 SYNCS.PHASECHK.TRANS64.TRYWAIT P0, [R2+URZ+0x40], R3 ;  /* 0x00004003020015a7 */ /* 0x000ee200080011ff */
[----:B------:R-:W-:Y:S01]  /*6490*/  BSSY B1, `(.L_x_101) ;  /* 0x0000017000017945 */ /* 0x000fe20003800000 */
[----:B---3--:R-:W-:Y:S03]  /*64a0*/  @P1 SEL R90, RZ, 0x1, !P0 ;  /* 0x00000001ff5a1807 */ /* 0x008fe60004000000 */
[----:B------:R-:W-:Y:S05]  /*64b0*/  @!P1 BRA `(.L_x_102) ;  /* 0x0000000000509947 */ /* 0x000fea0003800000 */
[----:B------:R-:W-:Y:S01]  /*64c0*/  ISETP.NE.AND P1, PT, R91, RZ, PT ;  /* 0x000000ff5b00720c */ /* 0x000fe20003f25270 */
[----:B------:R-:W-:Y:S01]  /*64d0*/  BSSY B0, `(.L_x_103) ;  /* 0x000000a000007945 */ /* 0x000fe20003800000 */
[----:B------:R-:W-:Y:S11]  /*64e0*/  ISETP.NE.AND P0, PT, R90, RZ, PT ;  /* 0x000000ff5a00720c */ /* 0x000ff60003f05270 */
[----:B-1----:R-:W-:Y:S04]  /*64f0*/  @P1 IMAD R5, R88, 0x2000, R89 ;  /* 0x0000200058051824 */ /* 0x002fe800078e0259 */
[----:B------:R-:W-:Y:S05]  /*6500*/  @P1 VIADD R4, R5, UR48 ;  /* 0x0000003005041c36 */ /* 0x000fea0008000000 */
[----:B------:R-:W-:Y:S01]  /*6510*/  @P1 IADD3 R3, PT, PT, R87, R4, RZ ;  /* 0x0000000457031210 */ /* 0x000fe20007ffe0ff */
[----:B------:R-:W-:Y:S01]  /*6520*/  @P1 IMAD.IADD R4, R75, 0x1, R4 ;  /* 0x000000014b041824 */ /* 0x000fe200078e0204 */
[----:B------:R-:W-:Y:S06]  /*6530*/  @P0 BRA `(.L_x_104) ;  /* 0x00000000000c0947 */ /* 0x000fec0003800000 */
[----:B--2---:R-:W-:Y:S04]  /*6540*/  SHF.L.U32 R0, R74, 0x1f, RZ ;  /* 0x0000001f4a007819 */ /* 0x004fe800000006ff */
[----:B------:R-:W1:Y:S02]  /*6550*/  SYNCS.PHASECHK.TRANS64.TRYWAIT P0, [R2+URZ+0x40], R0 ;  /* 0x00004000020075a7 */ /* 0x000e6400080011ff */
[----:B-1----:R-:W-:Y:S05]  /*6560*/  @!P0 BRA `(.L_x_105) ;  /* 0x0000002000b48947 */ /* 0x002fea0003800000 */
.L_x_104:
[----:B------:R-:W-:Y:S05]  /*6570*/  BSYNC B0 ;  /* 0x0000000000007941 */ /* 0x000fea0003800000 */
.L_x_103:
[----:B------:R-:W-:Y:S02]  /*6580*/  ISETP.NE.AND P0, PT, R91, RZ, PT ;  /* 0x000000ff5b00720c */ /* 0x000fe40003f05270 */
[----:B------:R-:W-:Y:S11]  /*6590*/  IADD3 R88, PT, PT, R88, 0x1, RZ ;  /* 0x0000000158587810 */ /* 0x000ff60007ffe0ff */
[----:B-12---:R-:W-:Y:S01]  /*65a0*/  @P0 IMAD.IADD R0, R75, 0x1, R3 ;  /* 0x000000014b000824 */ /* 0x006fe200078e0203 */
[----:B------:R-:W-:Y:S05]  /*65b0*/  @P0 WARPSYNC.ALL ;  /* 0x0000000000000948 */ /* 0x000fea0003800000 */
[----:B------:R3:W4:Y:S04]  /*65c0*/  @P0 LDSM.16.M88.4 R40, [R5+UR48+0x400] ;  /* 0x000400300528083b */ /* 0x0007280008000200 */
[----:B------:R3:W1:Y:S04]  /*65d0*/  @P0 LDSM.16.M88.4 R44, [R4+0x400] ;  /* 0x00040000042c083b */ /* 0x0006680000000200 */
[----:B------:R3:W2:Y:S04]  /*65e0*/  @P0 LDSM.16.M88.4 R48, [R3+0x400] ;  /* 0x000400000330083b */ /* 0x0006a80000000200 */
[----:B------:R3:W1:Y:S02]  /*65f0*/  @P0 LDSM.16.M88.4 R52, [R0+0x400] ;  /* 0x000400000034083b */ /* 0x0006640000000200 */
.L_x_102:
[----:B------:R-:W-:Y:S05]  /*6600*/  BSYNC B1 ;  /* 0x0000000000017941 */ /* 0x000fea0003800000 */
.L_x_101:
[----:B--23--:R-:W-:Y:S05]  /*6610*/  VIADD R0, R34, 0x20 ;  /* 0x0000002022007836 */ /* 0x00cfea0000000000 */
[----:B------:R-:W-:Y:S04]  /*6620*/  SHF.R.U32.HI R0, RZ, 0x15, R0 ;  /* 0x00000015ff007819 */ /* 0x000fe80000011600 */
[----:B------:R-:W-:Y:S11]  /*6630*/  LOP3.LUT P0, RZ, R0, 0x3, R69, 0x48, !PT ;  /* 0x0000000300ff7812 */ /* 0x000ff60007804845 */
[----:B------:R-:W-:Y:S02]  /*6640*/  @!UPT UIADD3 URZ, UPT, UPT, URZ, URZ, URZ ;  /* 0x000000fffffff290 */ /* 0x000fe4000fffe0ff */
[----:B------:R-:W-:Y:S05]  /*6650*/  @!P0 BRA `(.L_x_106) ;  /* 0x0000000000408947 */ /* 0x000fea0003800000 */
[----:B------:R-:W2:Y:S01]  /*6660*/  LDCU.64 UR8, c[0x4][0x70] ;  /* 0x01000e00ff0877ac */ /* 0x000ea20008000a00 */
[----:B------:R-:W-:Y:S01]  /*6670*/  MOV R3, 0x0 ;  /* 0x0000000000037802 */ /* 0x000fe20000000f00 */
[----:B-1----:R-:W-:Y:S02]  /*6680*/  HFMA2 R12, -RZ, RZ, 0, 5.9604644775390625e-08 ;  /* 0x00000001ff0c7431 */ /* 0x002fe400000001ff */
[----:B------:R-:W-:Y:S02]  /*6690*/  IMAD.MOV.U32 R8, RZ, RZ, 0x192 ;  /* 0x00000192ff087424 */ /* 0x000fe400078e00ff */
[----:B------:R-:W-:Y:S01]  /*66a0*/  IMAD.MOV.U32 R13, RZ, RZ, RZ ;  /* 0x000000ffff0d7224 */ /* 0x000fe200078e00ff */
[----:B------:R-:W1:Y:S01]  /*66b0*/  LDCU.64 UR6, c[0x4][0x78] ;  /* 0x01000f00ff0677ac */ /* 0x000e620008000a00 */
[----:B------:R-:W3:Y:S01]  /*66c0*/  LDC.64 R2, c[0x4][R3] ;  /* 0x0100000003027b82 */ /* 0x000ee20000000a00 */
[----:B------:R-:W5:Y:S01]  /*66d0*/  LDCU.64 UR4, c[0x4][0x10] ;  /* 0x01000200ff0477ac */ /* 0x000f620008000a00 */
[----:B--2---:R-:W-:Y:S01]  /*66e0*/  MOV R5, UR9 ;  /* 0x0000000900057c02 */ /* 0x004fe20008000f00 */
[----:B------:R-:W-:Y:S01]  /*66f0*/  IMAD.U32 R4, RZ, RZ, UR8 ;  /* 0x00000008ff047e24 */ /* 0x000fe2000f8e00ff */
[----:B-1----:R-:W-:Y:S01]  /*6700*/  MOV R7, UR7 ;  /* 0x0000000700077c02 */ /* 0x002fe20008000f00 */
[----:B------:R-:W-:Y:S01]  /*6710*/  IMAD.U32 R6, RZ, RZ, UR6 ;  /* 0x00000006ff067e24 */ /* 0x000fe2000f8e00ff */
[----:B-----5:R-:W-:Y:S01]  /*6720*/  MOV R11, UR5 ;  /* 0x00000005000b7c02 */ /* 0x020fe20008000f00 */
[----:B------:R-:W-:Y:S02]  /*6730*/  IMAD.U32 R10, RZ, RZ, UR4 ;  /* 0x00000004ff0a7e24 */ /* 0x000fe4000f8e00ff */
[----:B------:R-:W-:Y:S07]  /*6740*/  LEPC R20, `(.L_x_106) ;  /* 0x000000001014794e */ /* 0x000fee0000000000 */
[----:B---34-:R-:W-:Y:S05]  /*6750*/  CALL.ABS.NOINC R2 ;  /* 0x0000000002007343 */ /* 0x018fea0003c00000 */
.L_x_106:
[----:B------:R-:W-:Y:S05]  /*6760*/  WARPSYNC.ALL ;  /* 0x0000000000007948 */ /* 0x000fea0003800000 */
[----:B------:R-:W-:Y:S01]  /*6770*/  R2UR UR4, R34 ;  /* 0x00000000220472ca */ /* 0x000fe200000e0000 */
[----:B------:R-:W-:Y:S01]  /*6780*/  BSSY.RECONVERGENT B0, `(.L_x_107) ;  /* 0x0000040000007945 */ /* 0x000fe20003800200 */
[----:B------:R-:W-:Y:S02]  /*6790*/  ISETP.NE.AND P6, PT, R81, RZ, PT ;  /* 0x000000ff5100720c */ /* 0x000fe40003fc5270 */
[----:B------:R-:W-:Y:S02]  /*67a0*/  ISETP.NE.AND P0, PT, R77, RZ, PT ;  /* 0x000000ff4d00720c */ /* 0x000fe40003f05270 */
[----:B------:R-:W-:Y:S07]  /*67b0*/  MOV R20, UR51 ;  /* 0x0000003300147c02 */ /* 0x000fee0008000f00 */
[----:B-1----:R-:W1:Y:S02]  /*67c0*/  LDTM.16dp128bit.x8 R4, tmem[UR4+0x20] ;  /* 0x00002004000479ee */ /* 0x002e640008180000 */
[----:B------:R-:W-:Y:S01]  /*67d0*/  @P6 LEA R20, R20, UR48, 0x3 ;  /* 0x0000003014146c11 */ /* 0x000fe2000f8e18ff */
[C---:B-1----:R-:W-:Y:S01]  /*67e0*/  FMUL R0, R33.reuse, R4 ;  /* 0x0000000421007220 */ /* 0x042fe20000400000 */
[C---:B------:R-:W-:Y:S01]  /*67f0*/  FMUL R2, R33.reuse, R5 ;  /* 0x0000000521027220 */ /* 0x040fe20000400000 */
[C---:B------:R-:W-:Y:S01]  /*6800*/  FMUL R3, R33.reuse, R6 ;  /* 0x0000000621037220 */ /* 0x040fe20000400000 */
[----:B------:R-:W-:Y:S01]  /*6810*/  FMUL R7, R33, R7 ;  /* 0x0000000721077220 */ /* 0x000fe20000400000 */
[----:B----4-:R-:W-:Y:S01]  /*6820*/  FFMA R36, R35, R40, R0 ;  /* 0x0000002823247223 */ /* 0x010fe20000000000 */
        /* <DEDUP_REMOVED lines=28> */
[----:B------:R1:W-:Y:S01]  /*69f0*/  STSM.16.M88.4 [R83+0x2000], R8 ;  /* 0x0020000853007844 */ /* 0x0003e20000000200 */
[----:B------:R-:W-:Y:S01]  /*6a00*/  FFMA R15, R35, R55, R19 ;  /* 0x00000037230f7223 */ /* 0x000fe20000000013 */
[----:B------:R-:W-:Y:S02]  /*6a10*/  MOV R16, UR37 ;  /* 0x0000002500107c02 */ /* 0x000fe40008000f00 */
[----:B------:R-:W-:Y:S02]  /*6a20*/  @P6 IADD3 R17, PT, PT, R20, 0x60, RZ ;  /* 0x0000006014116810 */ /* 0x000fe40007ffe0ff */
[----:B------:R1:W-:Y:S01]  /*6a30*/  STSM.16.M88.4 [R85+0x2000], R12 ;  /* 0x0020000c55007844 */ /* 0x0003e20000000200 */
[----:B------:R-:W-:Y:S02]  /*6a40*/  LEA R0, R88, UR48, 0x3 ;  /* 0x0000003058007c11 */ /* 0x000fe4000f8e18ff */
[----:B------:R-:W-:Y:S01]  /*6a50*/  @P6 PRMT R16, R16, 0x654, R17 ;  /* 0x0000065410106816 */ /* 0x000fe20000000011 */
[----:B------:R-:W-:Y:S01]  /*6a60*/  @!PT LDS RZ, [RZ] ;  /* 0x00000000fffff984 */ /* 0x000fe20000000800 */
[----:B------:R-:W-:Y:S01]  /*6a70*/  @!PT LDS RZ, [RZ] ;  /* 0x00000000fffff984 */ /* 0x000fe20000000800 */
[----:B------:R-:W-:Y:S01]  /*6a80*/  @!PT LDS RZ, [RZ] ;  /* 0x00000000fffff984 */ /* 0x000fe20000000800 */
[----:B------:R-:W-:Y:S01]  /*6a90*/  @!PT LDS RZ, [RZ] ;  /* 0x00000000fffff984 */ /* 0x000fe20000000800 */
[----:B------:R2:W-:Y:S06]  /*6aa0*/  MEMBAR.ALL.CTA ;  /* 0x0000000000007992 */ /* 0x0005ec0000008000 */
[----:B--2---:R-:W2:Y:S01]  /*6ab0*/  FENCE.VIEW.ASYNC.S ;  /* 0x00000000000073c6 */ /* 0x004ea20000000000 */
[----:B------:R-:W-:Y:S01]  /*6ac0*/  @P6 SHF.L.U32 R2, R74, 0x1f, RZ ;  /* 0x0000001f4a026819 */ /* 0x000fe200000006ff */
[----:B--2---:R-:W-:Y:S06]  /*6ad0*/  BAR.SYNC.DEFER_BLOCKING 0x1, 0x80 ;  /* 0x0042000000007b1d */ /* 0x004fec0000010000 */
[----:B------:R-:W-:Y:S05]  /*6ae0*/  @P0 BRA `(.L_x_108) ;  /* 0x0000000000240947 */ /* 0x000fea0003800000 */
[----:B------:R-:W-:Y:S02]  /*6af0*/  UIADD3 UR8, UP0, UPT, UR52, 0x680, URZ ;  /* 0x0000068034087890 */ /* 0x000fe4000ff1e0ff */
[----:B------:R-:W-:Y:S02]  /*6b00*/  UIADD3 UR5, UPT, UPT, UR41, 0x20, URZ ;  /* 0x0000002029057890 */ /* 0x000fe4000fffe0ff */
[----:B------:R-:W-:Y:S02]  /*6b10*/  UIADD3 UR4, UPT, UPT, UR48, 0x2400, URZ ;  /* 0x0000240030047890 */ /* 0x000fe4000fffe0ff */
[----:B------:R-:W-:Y:S01]  /*6b20*/  UIADD3.X UR9, UPT, UPT, URZ, UR53, URZ, UP0, !UPT ;  /* 0x00000035ff097290 */ /* 0x000fe200087fe4ff */
[----:B------:R-:W-:Y:S01]  /*6b30*/  UMOV UR6, UR42 ;  /* 0x0000002a00067c82 */ /* 0x000fe20008000000 */
[----:B------:R-:W-:Y:S07]  /*6b40*/  UMOV UR7, UR36 ;  /* 0x0000002400077c82 */ /* 0x000fee0008000000 */
[----:B------:R2:W-:Y:S01]  /*6b50*/  UTMASTG.3D [UR4], [UR8] ;  /* 0x00000004080073b5 */ /* 0x0005e20008010000 */
[----:B------:R0:W-:Y:S01]  /*6b60*/  UTMACMDFLUSH ;  /* 0x00000000000079b7 */ /* 0x0001e20000000000 */
[----:B--2---:R-:W-:Y:S04]  /*6b70*/  DEPBAR.LE SB0, 0x1 ;  /* 0x000080400000791a */ /* 0x004fe80000000000 */
.L_x_108:
[----:B------:R-:W-:Y:S05]  /*6b80*/  BSYNC.RECONVERGENT B0 ;  /* 0x0000000000007941 */ /* 0x000fea0003800200 */
.L_x_107:
[----:B------:R-:W-:Y:S01]  /*6b90*/  BAR.SYNC.DEFER_BLOCKING 0x1, 0x80 ;  /* 0x0042000000007b1d */ /* 0x000fe20000010000 */
[----:B------:R-:W-:Y:S04]  /*6ba0*/  UIADD3 UR40, UPT, UPT, UR51, 0x1, URZ ;  /* 0x0000000133287890 */ /* 0x000fe8000fffe0ff */
[----:B------:R-:W-:Y:S04]  /*6bb0*/  UISETP.NE.AND UP0, UPT, UR40, 0x4, UPT ;  /* 0x000000042800788c */ /* 0x000fe8000bf05270 */
[----:B------:R-:W-:Y:S01]  /*6bc0*/  USEL UR40, UR40, URZ, UP0 ;  /* 0x000000ff28287287 */ /* 0x000fe20008000000 */
[----:B------:R2:W-:Y:S01]  /*6bd0*/  @P6 SYNCS.ARRIVE.TRANS64.RED.A1T0 RZ, [R16+URZ], RZ ;  /* 0x000000ff10ff69a7 */ /* 0x0005e200081004ff */
[----:B------:R-:W-:Y:S01]  /*6be0*/  BSSY B1, `(.L_x_109) ;  /* 0x0000018000017945 */ /* 0x000fe20003800000 */
[----:B------:R-:W3:Y:S02]  /*6bf0*/  @P6 SYNCS.PHASECHK.TRANS64.TRYWAIT P0, [R0+URZ+0x40], R2 ;  /* 0x00004002000065a7 */ /* 0x000ee400080011ff */
[----:B---3--:R-:W-:Y:S01]  /*6c00*/  @P6 SEL R90, RZ, 0x1, !P0 ;  /* 0x00000001ff5a6807 */ /* 0x008fe20004000000 */
[----:B--2---:R-:W-:Y:S06]  /*6c10*/  @!P6 BRA `(.L_x_110) ;  /* 0x000000000050e947 */ /* 0x004fec0003800000 */
        /* <DEDUP_REMOVED lines=8> */
[----:B------:R-:W-:Y:S04]  /*6ca0*/  SHF.L.U32 R5, R74, 0x1f, RZ ;  /* 0x0000001f4a057819 */ /* 0x000fe800000006ff */
[----:B------:R-:W1:Y:S02]  /*6cb0*/  SYNCS.PHASECHK.TRANS64.TRYWAIT P0, [R0+URZ+0x40], R5 ;  /* 0x00004005000075a7 */ /* 0x000e6400080011ff */
[----:B-1----:R-:W-:Y:S05]  /*6cc0*/  @!P0 BRA `(.L_x_113) ;  /* 0x0000001800f08947 */ /* 0x002fea0003800000 */
.L_x_112:
[----:B------:R-:W-:Y:S05]  /*6cd0*/  BSYNC B0 ;  /* 0x0000000000007941 */ /* 0x000fea0003800000 */
.L_x_111:
[----:B------:R-:W-:Y:S02]  /*6ce0*/  ISETP.NE.AND P0, PT, R91, RZ, PT ;  /* 0x000000ff5b00720c */ /* 0x000fe40003f05270 */
[----:B------:R-:W-:Y:S11]  /*6cf0*/  IADD3 R88, PT, PT, R88, 0x1, RZ ;  /* 0x0000000158587810 */ /* 0x000ff60007ffe0ff */
[----:B-1----:R-:W-:Y:S01]  /*6d00*/  @P0 IMAD.IADD R0, R75, 0x1, R2 ;  /* 0x000000014b000824 */ /* 0x002fe200078e0202 */
[----:B------:R-:W-:Y:S05]  /*6d10*/  @P0 WARPSYNC.ALL ;  /* 0x0000000000000948 */ /* 0x000fea0003800000 */
[----:B------:R2:W3:Y:S04]  /*6d20*/  @P0 LDSM.16.M88.4 R40, [R4+UR48+0x400] ;  /* 0x000400300428083b */ /* 0x0004e80008000200 */
[----:B------:R2:W4:Y:S04]  /*6d30*/  @P0 LDSM.16.M88.4 R44, [R3+0x400] ;  /* 0x00040000032c083b */ /* 0x0005280000000200 */
[----:B------:R2:W1:Y:S04]  /*6d40*/  @P0 LDSM.16.M88.4 R48, [R2+0x400] ;  /* 0x000400000230083b */ /* 0x0004680000000200 */
[----:B------:R2:W1:Y:S02]  /*6d50*/  @P0 LDSM.16.M88.4 R52, [R0+0x400] ;  /* 0x000400000034083b */ /* 0x0004640000000200 */
.L_x_110:
[----:B------:R-:W-:Y:S05]  /*6d60*/  BSYNC B1 ;  /* 0x0000000000017941 */ /* 0x000fea0003800000 */
.L_x_109:
[----:B--2---:R-:W-:Y:S05]  /*6d70*/  VIADD R0, R34, 0x40 ;  /* 0x0000004022007836 */ /* 0x004fea0000000000 */
        /* <DEDUP_REMOVED lines=20> */
.L_x_114:
        /* <DEDUP_REMOVED lines=12> */
[----:B---3--:R-:W-:Y:S01]  /*6f80*/  FFMA R36, R35, R40, R0 ;  /* 0x0000002823247223 */ /* 0x008fe20000000000 */
[----:B------:R-:W-:Y:S01]  /*6f90*/  FMUL R4, R33, R8 ;  /* 0x0000000821047220 */ /* 0x000fe20000400000 */
[----:B------:R-:W-:Y:S01]  /*6fa0*/  FFMA R37, R35, R41, R2 ;  /* 0x0000002923257223 */ /* 0x000fe20000000002 */
        /* <DEDUP_REMOVED lines=51> */
.L_x_116:
[----:B------:R-:W-:Y:S05]  /*72e0*/  BSYNC.RECONVERGENT B0 ;  /* 0x0000000000007941 */ /* 0x000fea0003800200 */
.L_x_115:
        /* <DEDUP_REMOVED lines=12> */
[----:B------:R-:W-:Y:S04]  /*73b0*/  @P1 IMAD R88, R88, 0x2000, R89 ;  /* 0x0000200058581824 */ /* 0x000fe800078e0259 */
[----:B------:R-:W-:Y:S05]  /*73c0*/  @P1 VIADD R3, R88, UR48 ;  /* 0x0000003058031c36 */ /* 0x000fea0008000000 */
[----:B------:R-:W-:Y:S01]  /*73d0*/  @P1 IADD3 R87, PT, PT, R87, R3, RZ ;  /* 0x0000000357571210 */ /* 0x000fe20007ffe0ff */
[----:B------:R-:W-:Y:S01]  /*73e0*/  @P1 IMAD.IADD R3, R75, 0x1, R3 ;  /* 0x000000014b031824 */ /* 0x000fe200078e0203 */
[----:B------:R-:W-:Y:S06]  /*73f0*/  @P0 BRA `(.L_x_120) ;  /* 0x00000000000c0947 */ /* 0x000fec0003800000 */
[----:B------:R-:W-:Y:S04]  /*7400*/  SHF.L.U32 R0, R74, 0x1f, RZ ;  /* 0x0000001f4a007819 */ /* 0x000fe800000006ff */
[----:B------:R-:W2:Y:S02]  /*7410*/  SYNCS.PHASECHK.TRANS64.TRYWAIT P0, [R2+URZ+0x40], R0 ;  /* 0x00004000020075a7 */ /* 0x000ea400080011ff */
[----:B--2---:R-:W-:Y:S05]  /*7420*/  @!P0 BRA `(.L_x_121) ;  /* 0x00000014002c8947 */ /* 0x004fea0003800000 */
.L_x_120:
[----:B------:R-:W-:Y:S05]  /*7430*/  BSYNC B0 ;  /* 0x0000000000007941 */ /* 0x000fea0003800000 */
.L_x_119:
[----:B------:R-:W-:Y:S11]  /*7440*/  ISETP.NE.AND P0, PT, R91, RZ, PT ;  /* 0x000000ff5b00720c */ /* 0x000ff60003f05270 */
[----:B------:R-:W-:Y:S02]  /*7450*/  @!UPT UIADD3 URZ, UPT, UPT, URZ, URZ, URZ ;  /* 0x000000fffffff290 */ /* 0x000fe4000fffe0ff */
[----:B--2---:R-:W-:Y:S01]  /*7460*/  @P0 IADD3 R0, PT, PT, R75, R87, RZ ;  /* 0x000000574b000210 */ /* 0x004fe20007ffe0ff */
[----:B------:R-:W-:Y:S05]  /*7470*/  @P0 WARPSYNC.ALL ;  /* 0x0000000000000948 */ /* 0x000fea0003800000 */
[----:B------:R2:W3:Y:S04]  /*7480*/  @P0 LDSM.16.M88.4 R40, [R88+UR48+0x400] ;  /* 0x000400305828083b */ /* 0x0004e80008000200 */
[----:B------:R2:W4:Y:S04]  /*7490*/  @P0 LDSM.16.M88.4 R44, [R3+0x400] ;  /* 0x00040000032c083b */ /* 0x0005280000000200 */
[----:B------:R2:W1:Y:S04]  /*74a0*/  @P0 LDSM.16.M88.4 R48, [R87+0x400] ;  /* 0x000400005730083b */ /* 0x0004680000000200 */
[----:B------:R2:W1:Y:S02]  /*74b0*/  @P0 LDSM.16.M88.4 R52, [R0+0x400] ;  /* 0x000400000034083b */ /* 0x0004640000000200 */
.L_x_118:
[----:B------:R-:W-:Y:S05]  /*74c0*/  BSYNC B1 ;  /* 0x0000000000017941 */ /* 0x000fea0003800000 */
.L_x_117:
        /* <DEDUP_REMOVED lines=21> */
.L_x_122:
[----:B------:R-:W-:Y:S01]  /*7620*/  ISETP.NE.AND P0, PT, R77, RZ, PT ;  /* 0x000000ff4d00720c */ /* 0x000fe20003f05270 */
[----:B------:R-:W-:Y:S05]  /*7630*/  WARPSYNC.ALL ;  /* 0x0000000000007948 */ /* 0x000fea0003800000 */
[----:B------:R-:W-:Y:S01]  /*7640*/  R2UR UR4, R34 ;  /* 0x00000000220472ca */ /* 0x000fe200000e0000 */
[----:B------:R-:W-:Y:S01]  /*7650*/  BSSY.RECONVERGENT B0, `(.L_x_123) ;  /* 0x000003c000007945 */ /* 0x000fe20003800200 */
[----:B------:R-:W-:Y:S11]  /*7660*/  R2UR UR5, R86 ;  /* 0x00000000560572ca */ /* 0x000ff600000e0000 */
[----:B-1----:R-:W1:Y:S01]  /*7670*/  LDTM.16dp128bit.x8 R4, tmem[UR4+0x60] ;  /* 0x00006004000479ee */ /* 0x002e620008180000 */
[----:B------:R-:W-:Y:S01]  /*7680*/  NOP ;  /* 0x0000000000007918 */ /* 0x000fe20000000000 */
[----:B------:R-:W-:Y:S04]  /*7690*/  UIADD3 UR5, UPT, UPT, UR5, 0xd0, URZ ;  /* 0x000000d005057890 */ /* 0x000fe8000fffe0ff */
[----:B------:R-:W-:Y:S09]  /*76a0*/  UPRMT UR5, UR37, 0x654, UR5 ;  /* 0x0000065425057896 */ /* 0x000ff20008000005 */
[----:B-1----:R-:W-:Y:S01]  /*76b0*/  SYNCS.ARRIVE.TRANS64.RED.A1T0 RZ, [UR5], RZ ;  /* 0x000000ffffff79a7 */ /* 0x002fe20008100405 */
[C---:B------:R-:W-:Y:S01]  /*76c0*/  FMUL R0, R33.reuse, R4 ;  /* 0x0000000421007220 */ /* 0x040fe20000400000 */
        /* <DEDUP_REMOVED lines=33> */
[----:B------:R-:W-:Y:S05]  /*78e0*/  FFMA R15, R35, R55, R19 ;  /* 0x00000037230f7223 */ /* 0x000fea0000000013 */
[----:B------:R1:W-:Y:S01]  /*78f0*/  STSM.16.M88.4 [R85+0x6000], R12 ;  /* 0x0060000c55007844 */ /* 0x0003e20000000200 */
        /* <DEDUP_REMOVED lines=17> */
.L_x_124:
[----:B------:R-:W-:Y:S05]  /*7a10*/  BSYNC.RECONVERGENT B0 ;  /* 0x0000000000007941 */ /* 0x000fea0003800200 */
.L_x_123:
[----:B------:R-:W-:Y:S01]  /*7a20*/  BAR.SYNC.DEFER_BLOCKING 0x1, 0x80 ;  /* 0x0042000000007b1d */ /* 0x000fe20000010000 */
[----:B------:R-:W-:Y:S01]  /*7a30*/  UISETP.NE.AND UP0, UPT, UR49, -0x4, UPT ;  /* 0xfffffffc3100788c */ /* 0x000fe2000bf05270 */
[----:B------:R-:W-:Y:S08]  /*7a40*/  IADD3 R31, PT, PT, R31, 0x1, RZ ;  /* 0x000000011f1f7810 */ /* 0x000ff00007ffe0ff */
[----:B------:R-:W-:Y:S05]  /*7a50*/  BRA.U !UP0, `(.L_x_125) ;  /* 0x0000000108287547 */ /* 0x000fea000b800000 */
[----:B------:R-:W-:Y:S01]  /*7a60*/  ISETP.NE.AND P0, PT, R81, RZ, PT ;  /* 0x000000ff5100720c */ /* 0x000fe20003f05270 */
[----:B------:R-:W-:Y:S01]  /*7a70*/  IMAD.U32 R2, RZ, RZ, UR51 ;  /* 0x00000033ff027e24 */ /* 0x000fe2000f8e00ff */
[----:B------:R-:W-:Y:S01]  /*7a80*/  UIADD3 UR51, UPT, UPT, UR51, 0x1, URZ ;  /* 0x0000000133337890 */ /* 0x000fe2000fffe0ff */
[----:B------:R-:W-:Y:S03]  /*7a90*/  IMAD.U32 R0, RZ, RZ, UR37 ;  /* 0x00000025ff007e24 */ /* 0x000fe6000f8e00ff */
[----:B------:R-:W-:Y:S04]  /*7aa0*/  UISETP.NE.AND UP0, UPT, UR51, 0x4, UPT ;  /* 0x000000043300788c */ /* 0x000fe8000bf05270 */
[----:B------:R-:W-:Y:S03]  /*7ab0*/  USEL UR51, UR51, URZ, UP0 ;  /* 0x000000ff33337287 */ /* 0x000fe60008000000 */
[----:B------:R-:W-:Y:S05]  /*7ac0*/  @P0 LEA R2, R2, UR48, 0x3 ;  /* 0x0000003002020c11 */ /* 0x000fea000f8e18ff */
[----:B------:R-:W-:Y:S05]  /*7ad0*/  @P0 VIADD R2, R2, 0x60 ;  /* 0x0000006002020836 */ /* 0x000fea0000000000 */
[----:B------:R-:W-:Y:S04]  /*7ae0*/  @P0 PRMT R0, R0, 0x654, R2 ;  /* 0x0000065400000816 */ /* 0x000fe80000000002 */
[----:B------:R2:W-:Y:S03]  /*7af0*/  @P0 SYNCS.ARRIVE.TRANS64.RED.A1T0 RZ, [R0+URZ], RZ ;  /* 0x000000ff00ff09a7 */ /* 0x0005e600081004ff */
.L_x_125:
[----:B------:R-:W-:Y:S01]  /*7b00*/  ISETP.NE.AND P2, PT, R78, RZ, PT ;  /* 0x000000ff4e00720c */ /* 0x000fe20003f45270 */
[----:B------:R-:W-:Y:S01]  /*7b10*/  UIADD3 UR49, UPT, UPT, UR49, 0x4, URZ ;  /* 0x0000000431317890 */ /* 0x000fe2000fffe0ff */
[----:B------:R-:W-:Y:S01]  /*7b20*/  ISETP.NE.AND P0, PT, R80, 0x2, PT ;  /* 0x000000025000780c */ /* 0x000fe20003f05270 */
[----:B-1----:R-:W-:Y:S01]  /*7b30*/  IMAD.IADD R14, R29, 0x1, R62 ;  /* 0x000000011d0e7824 */ /* 0x002fe200078e023e */
[----:B------:R-:W-:Y:S01]  /*7b40*/  ISETP.NE.AND P1, PT, R31, 0x4, PT ;  /* 0x000000041f00780c */ /* 0x000fe20003f25270 */
[----:B------:R-:W-:Y:S01]  /*7b50*/  IMAD.IADD R15, R30, 0x1, R63 ;  /* 0x000000011e0f7824 */ /* 0x000fe200078e023f */
[----:B------:R-:W-:Y:S02]  /*7b60*/  SEL R2, RZ, 0x1, P0 ;  /* 0x00000001ff027807 */ /* 0x000fe40000000000 */
[----:B--2---:R-:W-:Y:S02]  /*7b70*/  SEL R0, RZ, 0x1, P1 ;  /* 0x00000001ff007807 */ /* 0x004fe40000800000 */
[----:B------:R-:W-:Y:S02]  /*7b80*/  LOP3.LUT R72, R72, R2, RZ, 0x3c, !PT ;  /* 0x0000000248487212 */ /* 0x000fe400078e3cff */
[----:B------:R-:W-:Y:S02]  /*7b90*/  LOP3.LUT R73, R73, R0, RZ, 0x3c, !PT ;  /* 0x0000000049497212 */ /* 0x000fe400078e3cff */
[----:B------:R-:W-:Y:S02]  /*7ba0*/  @P2 R2UR UR36, R71 ;  /* 0x00000000472422ca */ /* 0x000fe400000e0000 */
[----:B------:R-:W-:Y:S02]  /*7bb0*/  SEL R80, R80, RZ, P0 ;  /* 0x000000ff50507207 */ /* 0x000fe40000000000 */
[----:B------:R-:W-:Y:S01]  /*7bc0*/  SEL R31, R31, RZ, P1 ;  /* 0x000000ff1f1f7207 */ /* 0x000fe20000800000 */
[----:B------:R-:W-:Y:S10]  /*7bd0*/  @P2 BRA `(.L_x_126) ;  /* 0xffffffd400082947 */ /* 0x000ff4000383ffff */
[----:B------:R-:W-:-:S09]  /*7be0*/  UISETP.NE.AND UP0, UPT, UR50, URZ, UPT ;  /* 0x000000ff3200728c */ /* 0x000fd2000bf05270 */
[----:B------:R-:W-:Y:S05]  /*7bf0*/  BRA.U !UP0, `(.L_x_127) ;  /* 0x0000000108487547 */ /* 0x000fea000b800000 */
[----:B------:R-:W1:Y:S02]  /*7c00*/  LDCU.64 UR4, c[0x0][0x890] ;  /* 0x00011200ff0477ac */ /* 0x000e640008000a00 */
[----:B-1----:R-:W-:-:S04]  /*7c10*/  UISETP.NE.U32.AND UP0, UPT, UR4, URZ, UPT ;  /* 0x000000ff0400728c */ /* 0x002fc8000bf05070 */
[----:B------:R-:W-:-:S09]  /*7c20*/  UISETP.NE.AND.EX UP0, UPT, UR5, URZ, UPT, UP0 ;  /* 0x000000ff0500728c */ /* 0x000fd2000bf05300 */
[----:B------:R-:W-:Y:S05]  /*7c30*/  BRA.U UP0, `(.L_x_128) ;  /* 0x00000001000c7547 */ /* 0x000fea000b800000 */
[----:B------:R-:W-:-:S13]  /*7c40*/  FSETP.NEU.AND P0, PT, R35, RZ, PT ;  /* 0x000000ff2300720b */ /* 0x000fda0003f0d000 */
[----:B------:R-:W-:Y:S05]  /*7c50*/  @!P0 EXIT ;  /* 0x000000000000894d */ /* 0x000fea0003800000 */
[----:B------:R-:W-:Y:S05]  /*7c60*/  BRA `(.L_x_127) ;  /* 0x00000000002c7947 */ /* 0x000fea0003800000 */
.L_x_128:
[----:B------:R-:W-:Y:S01]  /*7c70*/  ISETP.NE.AND P0, PT, R79, RZ, PT ;  /* 0x000000ff4f00720c */ /* 0x000fe20003f05270 */
[----:B------:R-:W-:-:S12]  /*7c80*/  BSSY.RECONVERGENT B0, `(.L_x_127) ;  /* 0x0000009000007945 */ /* 0x000fd80003800200 */
[----:B------:R-:W-:Y:S05]  /*7c90*/  @P0 BRA `(.L_x_129) ;  /* 0x0000000000140947 */ /* 0x000fea0003800000 */
[----:B------:R-:W1:Y:S02]  /*7ca0*/  LDCU.64 UR4, c[0x0][0x888] ;  /* 0x00011100ff0477ac */ /* 0x000e640008000a00 */
[----:B-1----:R-:W-:-:S04]  /*7cb0*/  ISETP.NE.U32.AND P0, PT, RZ, UR4, PT ;  /* 0x00000004ff007c0c */ /* 0x002fc8000bf05070 */
[----:B------:R-:W-:-:S13]  /*7cc0*/  ISETP.NE.AND.EX P0, PT, RZ, UR5, PT, P0 ;  /* 0x00000005ff007c0c */ /* 0x000fda000bf05300 */
[----:B------:R-:W-:Y:S05]  /*7cd0*/  @!P0 EXIT ;  /* 0x000000000000894d */ /* 0x000fea0003800000 */
[----:B------:R-:W-:Y:S05]  /*7ce0*/  BRA `(.L_x_130) ;  /* 0x0000000000087947 */ /* 0x000fea0003800000 */
.L_x_129:
[----:B------:R-:W-:-:S13]  /*7cf0*/  FSETP.NEU.AND P0, PT, R35, RZ, PT ;  /* 0x000000ff2300720b */ /* 0x000fda0003f0d000 */
[----:B------:R-:W-:Y:S05]  /*7d00*/  @!P0 EXIT ;  /* 0x000000000000894d */ /* 0x000fea0003800000 */
.L_x_130:
[----:B------:R-:W-:Y:S05]  /*7d10*/  BSYNC.RECONVERGENT B0 ;  /* 0x0000000000007941 */ /* 0x000fea0003800200 */
.L_x_127:
[----:B------:R-:W-:Y:S01]  /*7d20*/  ULEA UR4, UR51, UR48, 0x3 ;  /* 0x0000003033047291 */ /* 0x000fe2000f8e18ff */
[----:B------:R-:W-:-:S04]  /*7d30*/  DEPBAR.LE SB0, 0x0 ;  /* 0x000080000000791a */ /* 0x000fc80000000000 */
[----:B------:R-:W-:-:S04]  /*7d40*/  UIADD3 UR4, UPT, UPT, UR4, 0x60, URZ ;  /* 0x0000006004047890 */ /* 0x000fc8000fffe0ff */
[----:B------:R-:W-:-:S09]  /*7d50*/  UPRMT UR4, UR37, 0x654, UR4 ;  /* 0x0000065425047896 */ /* 0x000fd20008000004 */
[----:B------:R-:W-:Y:S01]  /*7d60*/  SYNCS.ARRIVE.TRANS64.RED.A1T0 RZ, [UR4], RZ ;  /* 0x000000ffffff79a7 */ /* 0x000fe20008100404 */
[----:B------:R-:W-:Y:S05]  /*7d70*/  EXIT ;  /* 0x000000000000794d */ /* 0x000fea0003800000 */
.L_x_19:
[----:B--2---:R2:W1:Y:S02]  /*7d80*/  SYNCS.PHASECHK.TRANS64.TRYWAIT P0, [R2+URZ+0x100], R3 ;  /* 0x00010003020075a7 */ /* 0x00446400080011ff */
[----:B-1----:R-:W-:Y:S05]  /*7d90*/  @!P0 NANOSLEEP.SYNCS 0x989680 ;  /* 0x009896800000895d */ /* 0x002fea0003900000 */
[----:B------:R-:W1:Y:S02]  /*7da0*/  @!P0 SYNCS.PHASECHK.TRANS64 P0, [R2+URZ+0x100], R3 ;  /* 0x00010003020085a7 */ /* 0x000e6400080010ff */
[----:B-1----:R-:W-:Y:S05]  /*7db0*/  @!P0 BRA `(.L_x_19) ;  /* 0xfffffffc00f08947 */ /* 0x002fea000383ffff */
[----:B------:R-:W-:Y:S05]  /*7dc0*/  BRA `(.L_x_131) ;  /* 0xffffff9800047947 */ /* 0x000fea000383ffff */
.L_x_22:
[----:B-1----:R-:W-:-:S07]  /*7dd0*/  MOV R2, UR33 ;  /* 0x0000002100027c02 */ /* 0x002fce0008000f00 */
.L_x_132:
[----:B-1----:R1:W2:Y:S02]  /*7de0*/  SYNCS.PHASECHK.TRANS64.TRYWAIT P0, [R2+URZ+0x20], R4 ;  /* 0x00002004020075a7 */ /* 0x0022a400080011ff */
[----:B--2---:R-:W-:Y:S05]  /*7df0*/  @!P0 NANOSLEEP.SYNCS 0x989680 ;  /* 0x009896800000895d */ /* 0x004fea0003900000 */
[----:B------:R-:W2:Y:S02]  /*7e00*/  @!P0 SYNCS.PHASECHK.TRANS64 P0, [R2+URZ+0x20], R4 ;  /* 0x00002004020085a7 */ /* 0x000ea400080010ff */
[----:B--2---:R-:W-:Y:S05]  /*7e10*/  @!P0 BRA `(.L_x_132) ;  /* 0xfffffffc00f08947 */ /* 0x004fea000383ffff */
[----:B------:R-:W-:Y:S05]  /*7e20*/  BRA `(.L_x_21) ;  /* 0xffffff9800547947 */ /* 0x000fea000383ffff */
.L_x_28:
[----:B-1----:R-:W-:-:S07]  /*7e30*/  MOV R2, UR33 ;  /* 0x0000002100027c02 */ /* 0x002fce0008000f00 */
.L_x_133:
[----:B-1----:R1:W2:Y:S02]  /*7e40*/  SYNCS.PHASECHK.TRANS64.TRYWAIT P0, [R2+URZ+0x20], R4 ;  /* 0x00002004020075a7 */ /* 0x0022a400080011ff */
[----:B--2---:R-:W-:Y:S05]  /*7e50*/  @!P0 NANOSLEEP.SYNCS 0x989680 ;  /* 0x009896800000895d */ /* 0x004fea0003900000 */
[----:B------:R-:W2:Y:S02]  /*7e60*/  @!P0 SYNCS.PHASECHK.TRANS64 P0, [R2+URZ+0x20], R4 ;  /* 0x00002004020085a7 */ /* 0x000ea400080010ff */
[----:B--2---:R-:W-:Y:S05]  /*7e70*/  @!P0 BRA `(.L_x_133) ;  /* 0xfffffffc00f08947 */ /* 0x004fea000383ffff */
[----:B------:R-:W-:Y:S05]  /*7e80*/  BRA `(.L_x_27) ;  /* 0xffffff9c002c7947 */ /* 0x000fea000383ffff */
.L_x_32:
[----:B-1----:R1:W2:Y:S02]  /*7e90*/  SYNCS.PHASECHK.TRANS64.TRYWAIT P0, [R2+URZ+0x90], R3 ;  /* 0x00009003020075a7 */ /* 0x0022a400080011ff */
[----:B--2---:R-:W-:Y:S05]  /*7ea0*/  @!P0 NANOSLEEP.SYNCS 0x989680 ;  /* 0x009896800000895d */ /* 0x004fea0003900000 */
[----:B------:R-:W2:Y:S02]  /*7eb0*/  @!P0 SYNCS.PHASECHK.TRANS64 P0, [R2+URZ+0x90], R3 ;  /* 0x00009003020085a7 */ /* 0x000ea400080010ff */
[----:B--2---:R-:W-:Y:S05]  /*7ec0*/  @!P0 BRA `(.L_x_32) ;  /* 0xfffffffc00f08947 */ /* 0x004fea000383ffff */
[----:B------:R-:W-:Y:S05]  /*7ed0*/  BRA `(.L_x_134) ;  /* 0xffffff9c00e47947 */ /* 0x000fea000383ffff */
.L_x_36:
[----:B----4-:R-:W-:-:S07]  /*7ee0*/  MOV R0, UR5 ;  /* 0x0000000500007c02 */ /* 0x010fce0008000f00 */
.L_x_135:
[----:B-1----:R1:W2:Y:S02]  /*7ef0*/  SYNCS.PHASECHK.TRANS64.TRYWAIT P0, [R0+URZ], R2 ;  /* 0x00000002000075a7 */ /* 0x0022a400080011ff */
[----:B--2---:R-:W-:Y:S05]  /*7f00*/  @!P0 NANOSLEEP.SYNCS 0x989680 ;  /* 0x009896800000895d */ /* 0x004fea0003900000 */
[----:B------:R-:W2:Y:S02]  /*7f10*/  @!P0 SYNCS.PHASECHK.TRANS64 P0, [R0+URZ], R2 ;  /* 0x00000002000085a7 */ /* 0x000ea400080010ff */
[----:B--2---:R-:W-:Y:S05]  /*7f20*/  @!P0 BRA `(.L_x_135) ;  /* 0xfffffffc00f08947 */ /* 0x004fea000383ffff */
[----:B------:R-:W-:Y:S05]  /*7f30*/  BRA `(.L_x_136) ;  /* 0xffffffa400547947 */ /* 0x000fea000383ffff */
.L_x_37:
[----:B----4-:R-:W-:-:S07]  /*7f40*/  MOV R0, UR5 ;  /* 0x0000000500007c02 */ /* 0x010fce0008000f00 */
.L_x_137:
[----:B-1----:R1:W2:Y:S02]  /*7f50*/  SYNCS.PHASECHK.TRANS64.TRYWAIT P0, [R0+URZ], R3 ;  /* 0x00000003000075a7 */ /* 0x0022a400080011ff */
[----:B--2---:R-:W-:Y:S05]  /*7f60*/  @!P0 NANOSLEEP.SYNCS 0x989680 ;  /* 0x009896800000895d */ /* 0x004fea0003900000 */
[----:B------:R-:W2:Y:S02]  /*7f70*/  @!P0 SYNCS.PHASECHK.TRANS64 P0, [R0+URZ], R3 ;  /* 0x00000003000085a7 */ /* 0x000ea400080010ff */
[----:B--2---:R-:W-:Y:S05]  /*7f80*/  @!P0 BRA `(.L_x_137) ;  /* 0xfffffffc00f08947 */ /* 0x004fea000383ffff */
[----:B------:R-:W-:Y:S05]  /*7f90*/  BRA `(.L_x_138) ;  /* 0xffffffa400607947 */ /* 0x000fea000383ffff */
.L_x_38:
[----:B----4-:R-:W-:-:S07]  /*7fa0*/  MOV R0, UR5 ;  /* 0x0000000500007c02 */ /* 0x010fce0008000f00 */
.L_x_139:
[----:B-1----:R1:W2:Y:S02]  /*7fb0*/  SYNCS.PHASECHK.TRANS64.TRYWAIT P0, [R0+URZ], R3 ;  /* 0x00000003000075a7 */ /* 0x0022a400080011ff */
[----:B--2---:R-:W-:Y:S05]  /*7fc0*/  @!P0 NANOSLEEP.SYNCS 0x989680 ;  /* 0x009896800000895d */ /* 0x004fea0003900000 */
[----:B------:R-:W2:Y:S02]  /*7fd0*/  @!P0 SYNCS.PHASECHK.TRANS64 P0, [R0+URZ], R3 ;  /* 0x00000003000085a7 */ /* 0x000ea400080010ff */
[----:B--2---:R-:W-:Y:S05]  /*7fe0*/  @!P0 BRA `(.L_x_139) ;  /* 0xfffffffc00f08947 */ /* 0x004fea000383ffff */
[----:B------:R-:W-:Y:S05]  /*7ff0*/  BRA `(.L_x_140) ;  /* 0xffffffa4006c7947 */ /* 0x000fea000383ffff */
.L_x_41:
[----:B-1----:R1:W2:Y:S02]  /*8000*/  SYNCS.PHASECHK.TRANS64.TRYWAIT P0, [R0+URZ+0xf0], R4 ;  /* 0x0000f004000075a7 */ /* 0x0022a400080011ff */
[----:B--2---:R-:W-:Y:S05]  /*8010*/  @!P0 NANOSLEEP.SYNCS 0x989680 ;  /* 0x009896800000895d */ /* 0x004fea0003900000 */
[----:B------:R-:W2:Y:S02]  /*8020*/  @!P0 SYNCS.PHASECHK.TRANS64 P0, [R0+URZ+0xf0], R4 ;  /* 0x0000f004000085a7 */ /* 0x000ea400080010ff */
[----:B--2---:R-:W-:Y:S05]  /*8030*/  @!P0 BRA `(.L_x_41) ;  /* 0xfffffffc00f08947 */ /* 0x004fea000383ffff */
[----:B------:R-:W-:Y:S05]  /*8040*/  BRA `(.L_x_141) ;  /* 0xffffffa400c87947 */ /* 0x000fea000383ffff */
.L_x_42:
[----:B------:R-:W-:-:S07]  /*8050*/  MOV R0, UR5 ;  /* 0x0000000500007c02 */ /* 0x000fce0008000f00 */
.L_x_142:
[----:B-1----:R1:W2:Y:S02]  /*8060*/  SYNCS.PHASECHK.TRANS64.TRYWAIT P0, [R0+URZ+0xa0], R5 ;  /* 0x0000a005000075a7 */ /* 0x0022a400080011ff */
[----:B--2---:R-:W-:Y:S05]  /*8070*/  @!P0 NANOSLEEP.SYNCS 0x989680 ;  /* 0x009896800000895d */ /* 0x004fea0003900000 */
[----:B------:R-:W2:Y:S02]  /*8080*/  @!P0 SYNCS.PHASECHK.TRANS64 P0, [R0+URZ+0xa0], R5 ;  /* 0x0000a005000085a7 */ /* 0x000ea400080010ff */
[----:B--2---:R-:W-:Y:S05]  /*8090*/  @!P0 BRA `(.L_x_142) ;  /* 0xfffffffc00f08947 */ /* 0x004fea000383ffff */
[----:B------:R-:W-:Y:S05]  /*80a0*/  BRA `(.L_x_143) ;  /* 0xffffffa400d87947 */ /* 0x000fea000383ffff */
.L_x_43:
[----:B-1----:R1:W2:Y:S02]  /*80b0*/  SYNCS.PHASECHK.TRANS64.TRYWAIT P1, [R0+URZ+0x90], R4 ;  /* 0x00009004000075a7 */ /* 0x0022a400080211ff */
[----:B--2---:R-:W-:Y:S05]  /*80c0*/  @!P1 NANOSLEEP.SYNCS 0x989680 ;  /* 0x009896800000995d */ /* 0x004fea0003900000 */
[----:B------:R-:W2:Y:S02]  /*80d0*/  @!P1 SYNCS.PHASECHK.TRANS64 P1, [R0+URZ+0x90], R4 ;  /* 0x00009004000095a7 */ /* 0x000ea400080210ff */
[----:B--2---:R-:W-:Y:S05]  /*80e0*/  @!P1 BRA `(.L_x_43) ;  /* 0xfffffffc00f09947 */ /* 0x004fea000383ffff */
[----:B------:R-:W-:Y:S05]  /*80f0*/  BRA `(.L_x_144) ;  /* 0xffffffa800087947 */ /* 0x000fea000383ffff */
.L_x_46:
[----:B------:R-:W-:-:S07]  /*8100*/  MOV R0, UR5 ;  /* 0x0000000500007c02 */ /* 0x000fce0008000f00 */
.L_x_145:
[----:B-1----:R1:W2:Y:S02]  /*8110*/  SYNCS.PHASECHK.TRANS64.TRYWAIT P0, [R0+URZ+0xa0], R2 ;  /* 0x0000a002000075a7 */ /* 0x0022a400080011ff */
[----:B--2---:R-:W-:Y:S05]  /*8120*/  @!P0 NANOSLEEP.SYNCS 0x989680 ;  /* 0x009896800000895d */ /* 0x004fea0003900000 */
[----:B------:R-:W2:Y:S02]  /*8130*/  @!P0 SYNCS.PHASECHK.TRANS64 P0, [R0+URZ+0xa0], R2 ;  /* 0x0000a002000085a7 */ /* 0x000ea400080010ff */
[----:B--2---:R-:W-:Y:S05]  /*8140*/  @!P0 BRA `(.L_x_145) ;  /* 0xfffffffc00f08947 */ /* 0x004fea000383ffff */
[----:B------:R-:W-:Y:S05]  /*8150*/  BRA `(.L_x_45) ;  /* 0xffffffa8005c7947 */ /* 0x000fea000383ffff */
.L_x_53:
[----:B-1----:R1:W2:Y:S02]  /*8160*/  SYNCS.PHASECHK.TRANS64.TRYWAIT P1, [R0+URZ+0x90], R2 ;  /* 0x00009002000075a7 */ /* 0x0022a400080211ff */
[----:B--2---:R-:W-:Y:S05]  /*8170*/  @!P1 NANOSLEEP.SYNCS 0x989680 ;  /* 0x009896800000995d */ /* 0x004fea0003900000 */
[----:B------:R-:W2:Y:S02]  /*8180*/  @!P1 SYNCS.PHASECHK.TRANS64 P1, [R0+URZ+0x90], R2 ;  /* 0x00009002000095a7 */ /* 0x000ea400080210ff */
[----:B--2---:R-:W-:Y:S05]  /*8190*/  @!P1 BRA `(.L_x_53) ;  /* 0xfffffffc00f09947 */ /* 0x004fea000383ffff */
[----:B------:R-:W-:Y:S05]  /*81a0*/  BRA `(.L_x_146) ;  /* 0xffffffac00ec7947 */ /* 0x000fea000383ffff */
.L_x_54:
[----:B------:R-:W-:-:S07]  /*81b0*/  MOV R2, UR6 ;  /* 0x0000000600027c02 */ /* 0x000fce0008000f00 */
.L_x_147:
[----:B-1----:R1:W2:Y:S02]  /*81c0*/  SYNCS.PHASECHK.TRANS64.TRYWAIT P0, [R2+URZ+0xd0], R0 ;  /* 0x0000d000020075a7 */ /* 0x0022a400080011ff */
[----:B--2---:R-:W-:Y:S05]  /*81d0*/  @!P0 NANOSLEEP.SYNCS 0x989680 ;  /* 0x009896800000895d */ /* 0x004fea0003900000 */
[----:B------:R-:W2:Y:S02]  /*81e0*/  @!P0 SYNCS.PHASECHK.TRANS64 P0, [R2+URZ+0xd0], R0 ;  /* 0x0000d000020085a7 */ /* 0x000ea400080010ff */
[----:B--2---:R-:W-:Y:S05]  /*81f0*/  @!P0 BRA `(.L_x_147) ;  /* 0xfffffffc00f08947 */ /* 0x004fea000383ffff */
[----:B------:R-:W-:Y:S05]  /*8200*/  BRA `(.L_x_148) ;  /* 0xffffffb0003c7947 */ /* 0x000fea000383ffff */
.L_x_57:
[----:B------:R-:W-:Y:S07]  /*8210*/  MOV R0, UR11 ;  /* 0x0000000b00007c02 */ /* 0x000fee0008000f00 */
.L_x_149:
[----:B-1----:R1:W2:Y:S02]  /*8220*/  SYNCS.PHASECHK.TRANS64.TRYWAIT P0, [R0+URZ], R2 ;  /* 0x00000002000075a7 */ /* 0x0022a400080011ff */
[----:B--2---:R-:W-:Y:S05]  /*8230*/  @!P0 NANOSLEEP.SYNCS 0x989680 ;  /* 0x009896800000895d */ /* 0x004fea0003900000 */
[----:B------:R-:W2:Y:S02]  /*8240*/  @!P0 SYNCS.PHASECHK.TRANS64 P0, [R0+URZ], R2 ;  /* 0x00000002000085a7 */ /* 0x000ea400080010ff */
[----:B--2---:R-:W-:Y:S05]  /*8250*/  @!P0 BRA `(.L_x_149) ;  /* 0xfffffffc00f08947 */ /* 0x004fea000383ffff */
[----:B------:R-:W-:Y:S05]  /*8260*/  BRA `(.L_x_56) ;  /* 0xffffffb000587947 */ /* 0x000fea000383ffff */
.L_x_60:
[----:B------:R-:W-:-:S07]  /*8270*/  MOV R0, UR6 ;  /* 0x0000000600007c02 */ /* 0x000fce0008000f00 */
.L_x_150:
[----:B--2---:R2:W4:Y:S02]  /*8280*/  SYNCS.PHASECHK.TRANS64.TRYWAIT P0, [R0+URZ], R2 ;  /* 0x00000002000075a7 */ /* 0x00452400080011ff */
[----:B----4-:R-:W-:Y:S05]  /*8290*/  @!P0 NANOSLEEP.SYNCS 0x989680 ;  /* 0x009896800000895d */ /* 0x010fea0003900000 */
[----:B------:R-:W4:Y:S02]  /*82a0*/  @!P0 SYNCS.PHASECHK.TRANS64 P0, [R0+URZ], R2 ;  /* 0x00000002000085a7 */ /* 0x000f2400080010ff */
[----:B----4-:R-:W-:Y:S05]  /*82b0*/  @!P0 BRA `(.L_x_150) ;  /* 0xfffffffc00f08947 */ /* 0x010fea000383ffff */
[----:B------:R-:W-:Y:S05]  /*82c0*/  BRA `(.L_x_151) ;  /* 0xffffffb400847947 */ /* 0x000fea000383ffff */
.L_x_61:
[----:B------:R-:W-:-:S07]  /*82d0*/  MOV R0, UR6 ;  /* 0x0000000600007c02 */ /* 0x000fce0008000f00 */
.L_x_152:
[----:B-1----:R1:W2:Y:S02]  /*82e0*/  SYNCS.PHASECHK.TRANS64.TRYWAIT P0, [R0+URZ], R3 ;  /* 0x00000003000075a7 */ /* 0x0022a400080011ff */
[----:B--2---:R-:W-:Y:S05]  /*82f0*/  @!P0 NANOSLEEP.SYNCS 0x989680 ;  /* 0x009896800000895d */ /* 0x004fea0003900000 */
[----:B------:R-:W2:Y:S02]  /*8300*/  @!P0 SYNCS.PHASECHK.TRANS64 P0, [R0+URZ], R3 ;  /* 0x00000003000085a7 */ /* 0x000ea400080010ff */
[----:B--2---:R-:W-:Y:S05]  /*8310*/  @!P0 BRA `(.L_x_152) ;  /* 0xfffffffc00f08947 */ /* 0x004fea000383ffff */
[----:B------:R-:W-:Y:S05]  /*8320*/  BRA `(.L_x_153) ;  /* 0xffffffb400907947 */ /* 0x000fea000383ffff */
.L_x_62:
[----:B------:R-:W-:-:S07]  /*8330*/  MOV R0, UR6 ;  /* 0x0000000600007c02 */ /* 0x000fce0008000f00 */
.L_x_154:
[----:B-1----:R1:W2:Y:S02]  /*8340*/  SYNCS.PHASECHK.TRANS64.TRYWAIT P0, [R0+URZ], R3 ;  /* 0x00000003000075a7 */ /* 0x0022a400080011ff */
[----:B--2---:R-:W-:Y:S05]  /*8350*/  @!P0 NANOSLEEP.SYNCS 0x989680 ;  /* 0x009896800000895d */ /* 0x004fea0003900000 */
[----:B------:R-:W2:Y:S02]  /*8360*/  @!P0 SYNCS.PHASECHK.TRANS64 P0, [R0+URZ], R3 ;  /* 0x00000003000085a7 */ /* 0x000ea400080010ff */
[----:B--2---:R-:W-:Y:S05]  /*8370*/  @!P0 BRA `(.L_x_154) ;  /* 0xfffffffc00f08947 */ /* 0x004fea000383ffff */
[----:B------:R-:W-:Y:S05]  /*8380*/  BRA `(.L_x_155) ;  /* 0xffffffb4009c7947 */ /* 0x000fea000383ffff */
.L_x_63:
[----:B-1----:R-:W-:-:S07]  /*8390*/  MOV R0, UR7 ;  /* 0x0000000700007c02 */ /* 0x002fce0008000f00 */
.L_x_156:
[----:B-1----:R1:W2:Y:S02]  /*83a0*/  SYNCS.PHASECHK.TRANS64.TRYWAIT P0, [R0+URZ], R2 ;  /* 0x00000002000075a7 */ /* 0x0022a400080011ff */
[----:B--2---:R-:W-:Y:S05]  /*83b0*/  @!P0 NANOSLEEP.SYNCS 0x989680 ;  /* 0x009896800000895d */ /* 0x004fea0003900000 */
[----:B------:R-:W2:Y:S02]  /*83c0*/  @!P0 SYNCS.PHASECHK.TRANS64 P0, [R0+URZ], R2 ;  /* 0x00000002000085a7 */ /* 0x000ea400080010ff */
[----:B--2---:R-:W-:Y:S05]  /*83d0*/  @!P0 BRA `(.L_x_156) ;  /* 0xfffffffc00f08947 */ /* 0x004fea000383ffff */
[----:B------:R-:W-:Y:S05]  /*83e0*/  BRA `(.L_x_157) ;  /* 0xffffffb400a87947 */ /* 0x000fea000383ffff */
.L_x_68:
[----:B--2---:R2:W3:Y:S02]  /*83f0*/  SYNCS.PHASECHK.TRANS64.TRYWAIT P0, [R0+URZ+0x90], R2 ;  /* 0x00009002000075a7 */ /* 0x0044e400080011ff */
[----:B---3--:R-:W-:Y:S05]  /*8400*/  @!P0 NANOSLEEP.SYNCS 0x989680 ;  /* 0x009896800000895d */ /* 0x008fea0003900000 */
[----:B------:R-:W3:Y:S02]  /*8410*/  @!P0 SYNCS.PHASECHK.TRANS64 P0, [R0+URZ+0x90], R2 ;  /* 0x00009002000085a7 */ /* 0x000ee400080010ff */
[----:B---3--:R-:W-:Y:S05]  /*8420*/  @!P0 BRA `(.L_x_68) ;  /* 0xfffffffc00f08947 */ /* 0x008fea000383ffff */
[----:B------:R-:W-:Y:S05]  /*8430*/  BRA `(.L_x_158) ;  /* 0xffffffb800b07947 */ /* 0x000fea000383ffff */
.L_x_71:
[----:B------:R-:W-:Y:S07]  /*8440*/  MOV R0, UR7 ;  /* 0x0000000700007c02 */ /* 0x000fee0008000f00 */
.L_x_159:
[----:B--2---:R2:W3:Y:S02]  /*8450*/  SYNCS.PHASECHK.TRANS64.TRYWAIT P0, [R0+URZ+0x88], R2 ;  /* 0x00008802000075a7 */ /* 0x0044e400080011ff */
[----:B---3--:R-:W-:Y:S05]  /*8460*/  @!P0 NANOSLEEP.SYNCS 0x989680 ;  /* 0x009896800000895d */ /* 0x008fea0003900000 */
[----:B------:R-:W3:Y:S02]  /*8470*/  @!P0 SYNCS.PHASECHK.TRANS64 P0, [R0+URZ+0x88], R2 ;  /* 0x00008802000085a7 */ /* 0x000ee400080010ff */
[----:B---3--:R-:W-:Y:S05]  /*8480*/  @!P0 BRA `(.L_x_159) ;  /* 0xfffffffc00f08947 */ /* 0x008fea000383ffff */
[----:B------:R-:W-:Y:S05]  /*8490*/  BRA `(.L_x_70) ;  /* 0xffffffbc00907947 */ /* 0x000fea000383ffff */
.L_x_74:
[----:B------:R-:W-:Y:S07]  /*84a0*/  MOV R0, UR7 ;  /* 0x0000000700007c02 */ /* 0x000fee0008000f00 */
.L_x_160:
[----:B-1----:R1:W2:Y:S02]  /*84b0*/  SYNCS.PHASECHK.TRANS64.TRYWAIT P0, [R0+URZ+0x60], R14 ;  /* 0x0000600e000075a7 */ /* 0x0022a400080011ff */
[----:B--2---:R-:W-:Y:S05]  /*84c0*/  @!P0 NANOSLEEP.SYNCS 0x989680 ;  /* 0x009896800000895d */ /* 0x004fea0003900000 */
[----:B------:R-:W2:Y:S02]  /*84d0*/  @!P0 SYNCS.PHASECHK.TRANS64 P0, [R0+URZ+0x60], R14 ;  /* 0x0000600e000085a7 */ /* 0x000ea400080010ff */
[----:B--2---:R-:W-:Y:S05]  /*84e0*/  @!P0 BRA `(.L_x_160) ;  /* 0xfffffffc00f08947 */ /* 0x004fea000383ffff */
[----:B------:R-:W-:Y:S05]  /*84f0*/  BRA `(.L_x_161) ;  /* 0xffffffc000087947 */ /* 0x000fea000383ffff */
.L_x_75:
[----:B------:R-:W-:Y:S07]  /*8500*/  MOV R0, UR7 ;  /* 0x0000000700007c02 */ /* 0x000fee0008000f00 */
.L_x_162:
[----:B-1----:R1:W2:Y:S02]  /*8510*/  SYNCS.PHASECHK.TRANS64.TRYWAIT P0, [R0+URZ+0x68], R14 ;  /* 0x0000680e000075a7 */ /* 0x0022a400080011ff */
[----:B--2---:R-:W-:Y:S05]  /*8520*/  @!P0 NANOSLEEP.SYNCS 0x989680 ;  /* 0x009896800000895d */ /* 0x004fea0003900000 */
[----:B------:R-:W2:Y:S02]  /*8530*/  @!P0 SYNCS.PHASECHK.TRANS64 P0, [R0+URZ+0x68], R14 ;  /* 0x0000680e000085a7 */ /* 0x000ea400080010ff */
[----:B--2---:R-:W-:Y:S05]  /*8540*/  @!P0 BRA `(.L_x_162) ;  /* 0xfffffffc00f08947 */ /* 0x004fea000383ffff */
[----:B------:R-:W-:Y:S05]  /*8550*/  BRA `(.L_x_163) ;  /* 0xffffffc000407947 */ /* 0x000fea000383ffff */
.L_x_76:
[----:B------:R-:W-:Y:S07]  /*8560*/  MOV R0, UR7 ;  /* 0x0000000700007c02 */ /* 0x000fee0008000f00 */
.L_x_164:
[----:B-1----:R1:W2:Y:S02]  /*8570*/  SYNCS.PHASECHK.TRANS64.TRYWAIT P0, [R0+URZ+0x70], R14 ;  /* 0x0000700e000075a7 */ /* 0x0022a400080011ff */
[----:B--2---:R-:W-:Y:S05]  /*8580*/  @!P0 NANOSLEEP.SYNCS 0x989680 ;  /* 0x009896800000895d */ /* 0x004fea0003900000 */
[----:B------:R-:W2:Y:S02]  /*8590*/  @!P0 SYNCS.PHASECHK.TRANS64 P0, [R0+URZ+0x70], R14 ;  /* 0x0000700e000085a7 */ /* 0x000ea400080010ff */
[----:B--2---:R-:W-:Y:S05]  /*85a0*/  @!P0 BRA `(.L_x_164) ;  /* 0xfffffffc00f08947 */ /* 0x004fea000383ffff */
[----:B------:R-:W-:Y:S05]  /*85b0*/  BRA `(.L_x_165) ;  /* 0xffffffc000847947 */ /* 0x000fea000383ffff */
.L_x_77:
[----:B------:R-:W-:Y:S07]  /*85c0*/  MOV R0, UR7 ;  /* 0x0000000700007c02 */ /* 0x000fee0008000f00 */
.L_x_166:
[----:B-1----:R1:W2:Y:S02]  /*85d0*/  SYNCS.PHASECHK.TRANS64.TRYWAIT P0, [R0+URZ+0x78], R14 ;  /* 0x0000780e000075a7 */ /* 0x0022a400080011ff */
[----:B--2---:R-:W-:Y:S05]  /*85e0*/  @!P0 NANOSLEEP.SYNCS 0x989680 ;  /* 0x009896800000895d */ /* 0x004fea0003900000 */
[----:B------:R-:W2:Y:S02]  /*85f0*/  @!P0 SYNCS.PHASECHK.TRANS64 P0, [R0+URZ+0x78], R14 ;  /* 0x0000780e000085a7 */ /* 0x000ea400080010ff */
[----:B--2---:R-:W-:Y:S05]  /*8600*/  @!P0 BRA `(.L_x_166) ;  /* 0xfffffffc00f08947 */ /* 0x004fea000383ffff */
[----:B------:R-:W-:Y:S05]  /*8610*/  BRA `(.L_x_167) ;  /* 0xffffffc400087947 */ /* 0x000fea000383ffff */
.L_x_79:
[----:B------:R-:W-:-:S07]  /*8620*/  MOV R0, UR7 ;  /* 0x0000000700007c02 */ /* 0x000fce0008000f00 */
.L_x_168:
[----:B-1----:R1:W3:Y:S02]  /*8630*/  SYNCS.PHASECHK.TRANS64.TRYWAIT P0, [R0+URZ+0x60], R2 ;  /* 0x00006002000075a7 */ /* 0x0022e400080011ff */
[----:B---3--:R-:W-:Y:S05]  /*8640*/  @!P0 NANOSLEEP.SYNCS 0x989680 ;  /* 0x009896800000895d */ /* 0x008fea0003900000 */
[----:B------:R-:W3:Y:S02]  /*8650*/  @!P0 SYNCS.PHASECHK.TRANS64 P0, [R0+URZ+0x60], R2 ;  /* 0x00006002000085a7 */ /* 0x000ee400080010ff */
[----:B---3--:R-:W-:Y:S05]  /*8660*/  @!P0 BRA `(.L_x_168) ;  /* 0xfffffffc00f08947 */ /* 0x008fea000383ffff */
[----:B------:R-:W-:Y:S05]  /*8670*/  BRA `(.L_x_169) ;  /* 0xffffffc400787947 */ /* 0x000fea000383ffff */
.L_x_80:
[----:B-1----:R-:W-:-:S07]  /*8680*/  MOV R0, UR7 ;  /* 0x0000000700007c02 */ /* 0x002fce0008000f00 */
.L_x_170:
[----:B-1----:R1:W3:Y:S02]  /*8690*/  SYNCS.PHASECHK.TRANS64.TRYWAIT P0, [R0+URZ+0x68], R2 ;  /* 0x00006802000075a7 */ /* 0x0022e400080011ff */
[----:B---3--:R-:W-:Y:S05]  /*86a0*/  @!P0 NANOSLEEP.SYNCS 0x989680 ;  /* 0x009896800000895d */ /* 0x008fea0003900000 */
[----:B------:R-:W3:Y:S02]  /*86b0*/  @!P0 SYNCS.PHASECHK.TRANS64 P0, [R0+URZ+0x68], R2 ;  /* 0x00006802000085a7 */ /* 0x000ee400080010ff */
[----:B---3--:R-:W-:Y:S05]  /*86c0*/  @!P0 BRA `(.L_x_170) ;  /* 0xfffffffc00f08947 */ /* 0x008fea000383ffff */
[----:B------:R-:W-:Y:S05]  /*86d0*/  BRA `(.L_x_171) ;  /* 0xffffffc400687947 */ /* 0x000fea000383ffff */
.L_x_81:
[----:B-1----:R-:W-:-:S07]  /*86e0*/  MOV R0, UR7 ;  /* 0x0000000700007c02 */ /* 0x002fce0008000f00 */
.L_x_172:
[----:B-1----:R1:W3:Y:S02]  /*86f0*/  SYNCS.PHASECHK.TRANS64.TRYWAIT P0, [R0+URZ+0x70], R2 ;  /* 0x00007002000075a7 */ /* 0x0022e400080011ff */
[----:B---3--:R-:W-:Y:S05]  /*8700*/  @!P0 NANOSLEEP.SYNCS 0x989680 ;  /* 0x009896800000895d */ /* 0x008fea0003900000 */
[----:B------:R-:W3:Y:S02]  /*8710*/  @!P0 SYNCS.PHASECHK.TRANS64 P0, [R0+URZ+0x70], R2 ;  /* 0x00007002000085a7 */ /* 0x000ee400080010ff */
[----:B---3--:R-:W-:Y:S05]  /*8720*/  @!P0 BRA `(.L_x_172) ;  /* 0xfffffffc00f08947 */ /* 0x008fea000383ffff */
[----:B------:R-:W-:Y:S05]  /*8730*/  BRA `(.L_x_173) ;  /* 0xffffffc400587947 */ /* 0x000fea000383ffff */
.L_x_83:
[----:B--2---:R2:W4:Y:S02]  /*8740*/  SYNCS.PHASECHK.TRANS64.TRYWAIT P0, [R0+URZ+0x90], R2 ;  /* 0x00009002000075a7 */ /* 0x00452400080011ff */
[----:B----4-:R-:W-:Y:S05]  /*8750*/  @!P0 NANOSLEEP.SYNCS 0x989680 ;  /* 0x009896800000895d */ /* 0x010fea0003900000 */
[----:B------:R-:W4:Y:S02]  /*8760*/  @!P0 SYNCS.PHASECHK.TRANS64 P0, [R0+URZ+0x90], R2 ;  /* 0x00009002000085a7 */ /* 0x000f2400080010ff */
[----:B----4-:R-:W-:Y:S05]  /*8770*/  @!P0 BRA `(.L_x_83) ;  /* 0xfffffffc00f08947 */ /* 0x010fea000383ffff */
[----:B------:R-:W-:Y:S05]  /*8780*/  BRA `(.L_x_174) ;  /* 0xffffffc800307947 */ /* 0x000fea000383ffff */
.L_x_94:
[----:B-1----:R-:W-:Y:S04]  /*8790*/  MOV R0, UR48 ;  /* 0x0000003000007c02 */ /* 0x002fe80008000f00 */
[----:B------:R1:W3:Y:S03]  /*87a0*/  SYNCS.PHASECHK.TRANS64.TRYWAIT P1, [R0+URZ+0x40], R3 ;  /* 0x00004003000075a7 */ /* 0x0002e600080211ff */
[----:B---3--:R-:W-:Y:S05]  /*87b0*/  @!P1 NANOSLEEP.SYNCS 0x989680 ;  /* 0x009896800000995d */ /* 0x008fea0003900000 */
[----:B------:R-:W3:Y:S02]  /*87c0*/  @!P1 SYNCS.PHASECHK.TRANS64 P1, [R0+URZ+0x40], R3 ;  /* 0x00004003000095a7 */ /* 0x000ee400080210ff */
[----:B---3--:R-:W-:Y:S05]  /*87d0*/  @!P1 BRA `(.L_x_94) ;  /* 0xfffffffc00ec9947 */ /* 0x008fea000383ffff */
[----:B------:R-:W-:Y:S05]  /*87e0*/  BRA `(.L_x_93) ;  /* 0xffffffd400687947 */ /* 0x000fea000383ffff */
.L_x_96:
[----:B-1----:R1:W2:Y:S02]  /*87f0*/  SYNCS.PHASECHK.TRANS64.TRYWAIT P0, [R86+URZ+0xb0], R2 ;  /* 0x0000b002560075a7 */ /* 0x0022a400080011ff */
[----:B--2---:R-:W-:Y:S05]  /*8800*/  @!P0 NANOSLEEP.SYNCS 0x989680 ;  /* 0x009896800000895d */ /* 0x004fea0003900000 */
[----:B------:R-:W2:Y:S02]  /*8810*/  @!P0 SYNCS.PHASECHK.TRANS64 P0, [R86+URZ+0xb0], R2 ;  /* 0x0000b002560085a7 */ /* 0x000ea400080010ff */
[----:B--2---:R-:W-:Y:S05]  /*8820*/  @!P0 BRA `(.L_x_96) ;  /* 0xfffffffc00f08947 */ /* 0x004fea000383ffff */
[----:B------:R-:W-:Y:S05]  /*8830*/  BRA `(.L_x_95) ;  /* 0xffffffd400947947 */ /* 0x000fea000383ffff */
.L_x_105:
[----:B-1----:R1:W2:Y:S02]  /*8840*/  SYNCS.PHASECHK.TRANS64.TRYWAIT P0, [R2+URZ+0x40], R0 ;  /* 0x00004000020075a7 */ /* 0x0022a400080011ff */
[----:B--2---:R-:W-:Y:S05]  /*8850*/  @!P0 NANOSLEEP.SYNCS 0x989680 ;  /* 0x009896800000895d */ /* 0x004fea0003900000 */
[----:B------:R-:W2:Y:S02]  /*8860*/  @!P0 SYNCS.PHASECHK.TRANS64 P0, [R2+URZ+0x40], R0 ;  /* 0x00004000020085a7 */ /* 0x000ea400080010ff */
[----:B--2---:R-:W-:Y:S05]  /*8870*/  @!P0 BRA `(.L_x_105) ;  /* 0xfffffffc00f08947 */ /* 0x004fea000383ffff */
[----:B------:R-:W-:Y:S05]  /*8880*/  BRA `(.L_x_104) ;  /* 0xffffffdc00387947 */ /* 0x000fea000383ffff */
.L_x_113:
[----:B-1----:R1:W2:Y:S02]  /*8890*/  SYNCS.PHASECHK.TRANS64.TRYWAIT P0, [R0+URZ+0x40], R5 ;  /* 0x00004005000075a7 */ /* 0x0022a400080011ff */
[----:B--2---:R-:W-:Y:S05]  /*88a0*/  @!P0 NANOSLEEP.SYNCS 0x989680 ;  /* 0x009896800000895d */ /* 0x004fea0003900000 */
[----:B------:R-:W2:Y:S02]  /*88b0*/  @!P0 SYNCS.PHASECHK.TRANS64 P0, [R0+URZ+0x40], R5 ;  /* 0x00004005000085a7 */ /* 0x000ea400080010ff */
[----:B--2---:R-:W-:Y:S05]  /*88c0*/  @!P0 BRA `(.L_x_113) ;  /* 0xfffffffc00f08947 */ /* 0x004fea000383ffff */
[----:B------:R-:W-:Y:S05]  /*88d0*/  BRA `(.L_x_112) ;  /* 0xffffffe000fc7947 */ /* 0x000fea000383ffff */
.L_x_121:
[----:B--2---:R2:W3:Y:S02]  /*88e0*/  SYNCS.PHASECHK.TRANS64.TRYWAIT P0, [R2+URZ+0x40], R0 ;  /* 0x00004000020075a7 */ /* 0x0044e400080011ff */
[----:B---3--:R-:W-:Y:S05]  /*88f0*/  @!P0 NANOSLEEP.SYNCS 0x989680 ;  /* 0x009896800000895d */ /* 0x008fea0003900000 */
[----:B------:R-:W3:Y:S02]  /*8900*/  @!P0 SYNCS.PHASECHK.TRANS64 P0, [R2+URZ+0x40], R0 ;  /* 0x00004000020085a7 */ /* 0x000ee400080010ff */
[----:B---3--:R-:W-:Y:S05]  /*8910*/  @!P0 BRA `(.L_x_121) ;  /* 0xfffffffc00f08947 */ /* 0x008fea000383ffff */
[----:B------:R-:W-:Y:S05]  /*8920*/  BRA `(.L_x_120) ;  /* 0xffffffe800c07947 */ /* 0x000fea000383ffff */
        .weak           $__internal_0_$__cuda_sm10x_tcgen05_guardrail_trap_col_being_dealloced_not_returned_by_alloc
        .type           $__internal_0_$__cuda_sm10x_tcgen05_guardrail_trap_col_being_dealloced_not_returned_by_alloc,@function
        .size           $__internal_0_$__cuda_sm10x_tcgen05_guardrail_trap_col_being_dealloced_not_returned_by_alloc,($__internal_1_$__cuda_sm10x_tcgen05_guardrail_trap_phase_invalid_during_alloc - $__internal_0_$__cuda_sm10x_tcgen05_guardrail_trap_col_being_dealloced_not_returned_by_alloc)
$__internal_0_$__cuda_sm10x_tcgen05_guardrail_trap_col_being_dealloced_not_returned_by_alloc:
[----:B------:R-:W-:Y:S05]  /*8930*/  BPT.TRAP 0x1 ;  /* 0x000000040000795c */ /* 0x000fea0000300000 */
[----:B------:R-:W-:-:S04]  /*8940*/  HFMA2 R3, -RZ, RZ, 0, 0 ;  /* 0x00000000ff037431 */ /* 0x000fc800000001ff */
[----:B------:R-:W-:Y:S05]  /*8950*/  RET.REL.NODEC R2 `(_ZN7cutlass13device_kernelINS_4gemm6kernel13GemmUniversalIN4cute5tupleIJiiiiEEENS1_10collective13CollectiveMmaINS1_35MainloopSm100TmaUmmaWarpSpecializedILi4ELi2ELi4ENS5_IJNS4_1CILi1EEESB_SB_EEEEENS5_IJNSA_ILi64EEENSA_ILi128EEESE_EEEfNS5_IJlSB_lEEEfSH_NS4_8TiledMMAINS4_8MMA_AtomIJNS4_17SM100_MMA_TF32_SSINS_10tfloat32_tESL_fLi64ELi128ELNS4_4UMMA5MajorE0ELSN_0ELNSM_7ScaleInE0ELSO_0EEEEEENS4_6LayoutISC_NS5_IJNSA_ILi0EEESS_SS_EEEEENS5_IJNS4_10UnderscoreESV_SV_EEEEENS4_13SM90_TMA_LOADENS4_14ComposedLayoutINS4_7SwizzleILi3ELi4ELi3EEENS4_18smem_ptr_flag_bitsILi32EEENSR_INS5_IJNSA_ILi8EEENSA_ILi32EEEEEENS5_IJS15_SB_EEEEEEEvNS4_8identityESY_S19_vS1A_EENS_8epilogue10collective18CollectiveEpilogueINS1C_23Sm100TmaWarpSpecializedILi4ELi2ELi16ELb1ELb0EEEJSG_NS5_IJNSR_ISE_SB_EENSR_IS15_SB_EEEEEfSH_fSH_NS1C_6fusion15FusionCallbacksIS1G_NS1K_17LinearCombinationIffffLNS_15FloatRoundStyleE2EEESG_S1J_JEEENS4_5SM1004TMEM4LOAD26SM100_TMEM_LOAD_16dp128b8xESY_S19_NS4_17SM75_U32x4_LDSM_NENS4_14SM90_TMA_STOREES19_NS4_17SM90_U32x4_STSM_NENS4_39AutoVectorizingCopyWithAssumedAlignmentILi128EEEEEEvvEEEEvNT_6ParamsE) ;  /* 0xffffff7402a87950 */ /* 0x000fea0003c3ffff */
        .weak           $__internal_1_$__cuda_sm10x_tcgen05_guardrail_trap_phase_invalid_during_alloc
        .type           $__internal_1_$__cuda_sm10x_tcgen05_guardrail_trap_phase_invalid_during_alloc,@function
        .size           $__internal_1_$__cuda_sm10x_tcgen05_guardrail_trap_phase_invalid_during_alloc,($__internal_2_$__cuda_sm10x_tcgen05_guardrail_trap_unallocated_columns_being_dealloced - $__internal_1_$__cuda_sm10x_tcgen05_guardrail_trap_phase_invalid_during_alloc)
$__internal_1_$__cuda_sm10x_tcgen05_guardrail_trap_phase_invalid_during_alloc:
[----:B------:R-:W-:Y:S05]  /*8960*/  BPT.TRAP 0x1 ;  /* 0x000000040000795c */ /* 0x000fea0000300000 */
[----:B------:R-:W-:-:S04]  /*8970*/  MOV R3, 0x0 ;  /* 0x0000000000037802 */ /* 0x000fc80000000f00 */
[----:B------:R-:W-:Y:S05]  /*8980*/  RET.REL.NODEC R2 `(_ZN7cutlass13device_kernelINS_4gemm6kernel13GemmUniversalIN4cute5tupleIJiiiiEEENS1_10collective13CollectiveMmaINS1_35MainloopSm100TmaUmmaWarpSpecializedILi4ELi2ELi4ENS5_IJNS4_1CILi1EEESB_SB_EEEEENS5_IJNSA_ILi64EEENSA_ILi128EEESE_EEEfNS5_IJlSB_lEEEfSH_NS4_8TiledMMAINS4_8MMA_AtomIJNS4_17SM100_MMA_TF32_SSINS_10tfloat32_tESL_fLi64ELi128ELNS4_4UMMA5MajorE0ELSN_0ELNSM_7ScaleInE0ELSO_0EEEEEENS4_6LayoutISC_NS5_IJNSA_ILi0EEESS_SS_EEEEENS5_IJNS4_10UnderscoreESV_SV_EEEEENS4_13SM90_TMA_LOADENS4_14ComposedLayoutINS4_7SwizzleILi3ELi4ELi3EEENS4_18smem_ptr_flag_bitsILi32EEENSR_INS5_IJNSA_ILi8EEENSA_ILi32EEEEEENS5_IJS15_SB_EEEEEEEvNS4_8identityESY_S19_vS1A_EENS_8epilogue10collective18CollectiveEpilogueINS1C_23Sm100TmaWarpSpecializedILi4ELi2ELi16ELb1ELb0EEEJSG_NS5_IJNSR_ISE_SB_EENSR_IS15_SB_EEEEEfSH_fSH_NS1C_6fusion15FusionCallbacksIS1G_NS1K_17LinearCombinationIffffLNS_15FloatRoundStyleE2EEESG_S1J_JEEENS4_5SM1004TMEM4LOAD26SM100_TMEM_LOAD_16dp128b8xESY_S19_NS4_17SM75_U32x4_LDSM_NENS4_14SM90_TMA_STOREES19_NS4_17SM90_U32x4_STSM_NENS4_39AutoVectorizingCopyWithAssumedAlignmentILi128EEEEEEvvEEEEvNT_6ParamsE) ;  /* 0xffffff74029c7950 */ /* 0x000fea0003c3ffff */
        .weak           $__internal_2_$__cuda_sm10x_tcgen05_guardrail_trap_unallocated_columns_being_dealloced
        .type           $__internal_2_$__cuda_sm10x_tcgen05_guardrail_trap_unallocated_columns_being_dealloced,@function
        .size           $__internal_2_$__cuda_sm10x_tcgen05_guardrail_trap_unallocated_columns_being_dealloced,(.L_x_176 - $__internal_2_$__cuda_sm10x_tcgen05_guardrail_trap_unallocated_columns_being_dealloced)
$__internal_2_$__cuda_sm10x_tcgen05_guardrail_trap_unallocated_columns_being_dealloced:
[----:B------:R-:W-:Y:S05]  /*8990*/  BPT.TRAP 0x1 ;  /* 0x000000040000795c */ /* 0x000fea0000300000 */
[----:B------:R-:W-:-:S04]  /*89a0*/  HFMA2 R3, -RZ, RZ, 0, 0 ;  /* 0x00000000ff037431 */ /* 0x000fc800000001ff */
[----:B------:R-:W-:Y:S05]  /*89b0*/  RET.REL.NODEC R2 `(_ZN7cutlass13device_kernelINS_4gemm6kernel13GemmUniversalIN4cute5tupleIJiiiiEEENS1_10collective13CollectiveMmaINS1_35MainloopSm100TmaUmmaWarpSpecializedILi4ELi2ELi4ENS5_IJNS4_1CILi1EEESB_SB_EEEEENS5_IJNSA_ILi64EEENSA_ILi128EEESE_EEEfNS5_IJlSB_lEEEfSH_NS4_8TiledMMAINS4_8MMA_AtomIJNS4_17SM100_MMA_TF32_SSINS_10tfloat32_tESL_fLi64ELi128ELNS4_4UMMA5MajorE0ELSN_0ELNSM_7ScaleInE0ELSO_0EEEEEENS4_6LayoutISC_NS5_IJNSA_ILi0EEESS_SS_EEEEENS5_IJNS4_10UnderscoreESV_SV_EEEEENS4_13SM90_TMA_LOADENS4_14ComposedLayoutINS4_7SwizzleILi3ELi4ELi3EEENS4_18smem_ptr_flag_bitsILi32EEENSR_INS5_IJNSA_ILi8EEENSA_ILi32EEEEEENS5_IJS15_SB_EEEEEEEvNS4_8identityESY_S19_vS1A_EENS_8epilogue10collective18CollectiveEpilogueINS1C_23Sm100TmaWarpSpecializedILi4ELi2ELi16ELb1ELb0EEEJSG_NS5_IJNSR_ISE_SB_EENSR_IS15_SB_EEEEEfSH_fSH_NS1C_6fusion15FusionCallbacksIS1G_NS1K_17LinearCombinationIffffLNS_15FloatRoundStyleE2EEESG_S1J_JEEENS4_5SM1004TMEM4LOAD26SM100_TMEM_LOAD_16dp128b8xESY_S19_NS4_17SM75_U32x4_LDSM_NENS4_14SM90_TMA_STOREES19_NS4_17SM90_U32x4_STSM_NENS4_39AutoVectorizingCopyWithAssumedAlignmentILi128EEEEEEvvEEEEvNT_6ParamsE) ;  /* 0xffffff7402907950 */ /* 0x000fea0003c3ffff */
.L_x_175:
[----:B------:R-:W-:-:S00]  /*89c0*/  BRA `(.L_x_175) ;  /* 0xfffffffc00fc7947 */ /* 0x000fc0000383ffff */
[----:B------:R-:W-:-:S00]  /*89d0*/  NOP ;  /* 0x0000000000007918 */ /* 0x000fc00000000000 */
        /* <DEDUP_REMOVED lines=10> */
.L_x_176:


//--------------------- .nv.global.init           --------------------------
	.section	.nv.global.init,"aw",@progbits
.nv.global.init:
	.type		$str$27,@object
	.size		$str$27,($str$28 - $str$27)
$str$27:
        /*0000*/ 	.byte	0x28, 0x61, 0x64, 0x64, 0x72, 0x65, 0x73, 0x73, 0x20, 0x26, 0x20, 0x6d, 0x61, 0x73, 0x6b, 0x29
        /*0010*/ 	.byte	0x20, 0x3d, 0x3d, 0x20, 0x30, 0x00
	.type		$str$28,@object
	.size		$str$28,($str$26 - $str$28)
$str$28:
        /*0016*/ 	.byte	0x2f, 0x74, 0x6d, 0x70, 0x2f, 0x63, 0x75, 0x74, 0x6c, 0x61, 0x73, 0x73, 0x5f, 0x73, 0x77, 0x65
        /*0026*/ 	.byte	0x65, 0x70, 0x5f, 0x73, 0x72, 0x63, 0x2f, 0x69, 0x6e, 0x63, 0x6c, 0x75, 0x64, 0x65, 0x2f, 0x63
        /*0036*/ 	.byte	0x75, 0x74, 0x65, 0x2f, 0x70, 0x6f, 0x69, 0x6e, 0x74, 0x65, 0x72, 0x5f, 0x66, 0x6c, 0x61, 0x67
        /*0046*/ 	.byte	0x67, 0x65, 0x64, 0x2e, 0x68, 0x70, 0x70, 0x00
	.type		$str$26,@object
	.size		$str$26,($str$25 - $str$26)
$str$26:
        /*004e*/ 	.byte	0x2f, 0x74, 0x6d, 0x70, 0x2f, 0x63, 0x75, 0x74, 0x6c, 0x61, 0x73, 0x73, 0x5f, 0x73, 0x77, 0x65
        /*005e*/ 	.byte	0x65, 0x70, 0x5f, 0x73, 0x72, 0x63, 0x2f, 0x69, 0x6e, 0x63, 0x6c, 0x75, 0x64, 0x65, 0x2f, 0x63
        /*006e*/ 	.byte	0x75, 0x74, 0x65, 0x2f, 0x61, 0x74, 0x6f, 0x6d, 0x2f, 0x63, 0x6f, 0x70, 0x79, 0x5f, 0x74, 0x72
        /*007e*/ 	.byte	0x61, 0x69, 0x74, 0x73, 0x5f, 0x73, 0x6d, 0x31, 0x30, 0x30, 0x2e, 0x68, 0x70, 0x70, 0x00
	.type		$str$25,@object
	.size		$str$25,(__unnamed_1 - $str$25)
$str$25:
        /*008d*/ 	.byte	0x28, 0x28, 0x75, 0x69, 0x6e, 0x74, 0x33, 0x32, 0x5f, 0x74, 0x28, 0x74, 0x68, 0x72, 0x65, 0x61
        /*009d*/ 	.byte	0x64, 0x49, 0x64, 0x78, 0x2e, 0x78, 0x29, 0x20, 0x2f, 0x20, 0x33, 0x32, 0x29, 0x20, 0x25, 0x20
        /*00ad*/ 	.byte	0x34, 0x29, 0x20, 0x3d, 0x3d, 0x20, 0x28, 0x28, 0x28, 0x74, 0x6d, 0x65, 0x6d, 0x5f, 0x61, 0x64
        /*00bd*/ 	.byte	0x64, 0x72, 0x20, 0x3e, 0x3e, 0x20, 0x31, 0x36, 0x29, 0x20, 0x2f, 0x20, 0x33, 0x32, 0x29, 0x20
        /*00cd*/ 	.byte	0x25, 0x20, 0x34, 0x29, 0x00
	.type		__unnamed_1,@object
	.size		__unnamed_1,(__unnamed_2 - __unnamed_1)
__unnamed_1:
        /*00d2*/ 	.byte	0x61, 0x75, 0x74, 0x6f, 0x20, 0x63, 0x75, 0x74, 0x65, 0x3a, 0x3a, 0x61, 0x73, 0x5f, 0x70, 0x6f
        /* <DEDUP_REMOVED lines=23> */
        /*0252*/ 	.byte	0x3c, 0x32, 0x30, 0x34, 0x38, 0x3e, 0x3e, 0x3e, 0x3e, 0x5d, 0x00
	.type		__unnamed_2,@object
	.size		__unnamed_2,(.L_2 - __unnamed_2)
__unnamed_2:
        /* <DEDUP_REMOVED lines=45> */
        /*052d*/ 	.byte	0x3e, 0x3e, 0x3e, 0x5d, 0x00
.L_2:


//--------------------- .nv.shared._ZN7cutlass13device_kernelINS_4gemm6kernel13GemmUniversalIN4cute5tupleIJiiiiEEENS1_10collective13CollectiveMmaINS1_35MainloopSm100TmaUmmaWarpSpecializedILi4ELi2ELi4ENS5_IJNS4_1CILi1EEESB_SB_EEEEENS5_IJNSA_ILi64EEENSA_ILi128EEESE_EEEfNS5_IJlSB_lEEEfSH_NS4_8TiledMMAINS4_8MMA_AtomIJNS4_17SM100_MMA_TF32_SSINS_10tfloat32_tESL_fLi64ELi128ELNS4_4UMMA5MajorE0ELSN_0ELNSM_7ScaleInE0ELSO_0EEEEEENS4_6LayoutISC_NS5_IJNSA_ILi0EEESS_SS_EEEEENS5_IJNS4_10UnderscoreESV_SV_EEEEENS4_13SM90_TMA_LOADENS4_14ComposedLayoutINS4_7SwizzleILi3ELi4ELi3EEENS4_18smem_ptr_flag_bitsILi32EEENSR_INS5_IJNSA_ILi8EEENSA_ILi32EEEEEENS5_IJS15_SB_EEEEEEEvNS4_8identityESY_S19_vS1A_EENS_8epilogue10collective18CollectiveEpilogueINS1C_23Sm100TmaWarpSpecializedILi4ELi2ELi16ELb1ELb0EEEJSG_NS5_IJNSR_ISE_SB_EENSR_IS15_SB_EEEEEfSH_fSH_NS1C_6fusion15FusionCallbacksIS1G_NS1K_17LinearCombinationIffffLNS_15FloatRoundStyleE2EEESG_S1J_JEEENS4_5SM1004TMEM4LOAD26SM100_TMEM_LOAD_16dp128b8xESY_S19_NS4_17SM75_U32x4_LDSM_NENS4_14SM90_TMA_STOREES19_NS4_17SM90_U32x4_STSM_NENS4_39AutoVectorizingCopyWithAssumedAlignmentILi128EEEEEEvvEEEEvNT_6ParamsE --------------------------
	.section	.nv.shared._ZN7cutlass13device_kernelINS_4gemm6kernel13GemmUniversalIN4cute5tupleIJiiiiEEENS1_10collective13CollectiveMmaINS1_35MainloopSm100TmaUmmaWarpSpecializedILi4ELi2ELi4ENS5_IJNS4_1CILi1EEESB_SB_EEEEENS5_IJNSA_ILi64EEENSA_ILi128EEESE_EEEfNS5_IJlSB_lEEEfSH_NS4_8TiledMMAINS4_8MMA_AtomIJNS4_17SM100_MMA_TF32_SSINS_10tfloat32_tESL_fLi64ELi128ELNS4_4UMMA5MajorE0ELSN_0ELNSM_7ScaleInE0ELSO_0EEEEEENS4_6LayoutISC_NS5_IJNSA_ILi0EEESS_SS_EEEEENS5_IJNS4_10UnderscoreESV_SV_EEEEENS4_13SM90_TMA_LOADENS4_14ComposedLayoutINS4_7SwizzleILi3ELi4ELi3EEENS4_18smem_ptr_flag_bitsILi32EEENSR_INS5_IJNSA_ILi8EEENSA_ILi32EEEEEENS5_IJS15_SB_EEEEEEEvNS4_8identityESY_S19_vS1A_EENS_8epilogue10collective18CollectiveEpilogueINS1C_23Sm100TmaWarpSpecializedILi4ELi2ELi16ELb1ELb0EEEJSG_NS5_IJNSR_ISE_SB_EENSR_IS15_SB_EEEEEfSH_fSH_NS1C_6fusion15FusionCallbacksIS1G_NS1K_17LinearCombinationIffffLNS_15FloatRoundStyleE2EEESG_S1J_JEEENS4_5SM1004TMEM4LOAD26SM100_TMEM_LOAD_16dp128b8xESY_S19_NS4_17SM75_U32x4_LDSM_NENS4_14SM90_TMA_STOREES19_NS4_17SM90_U32x4_STSM_NENS4_39AutoVectorizingCopyWithAssumedAlignmentILi128EEEEEEvvEEEEvNT_6ParamsE,"aw",@nobits
	.sectionflags	@""
	.align	16
	.zero		1024


//--------------------- .nv.shared.reserved.0     --------------------------
	.section	.nv.shared.reserved.0,"aw",@nobits
	.weak		__nv_reservedSMEM_offset_0_alias
	.size		__nv_reservedSMEM_offset_0_alias, 0, 64
	.other		__nv_reservedSMEM_offset_0_alias,@"STO_CUDA_RESERVED_SHARED STV_DEFAULT"
__nv_reservedSMEM_offset_0_alias:
	.zero		0
.nv.shared.reserved.0:
	.zero		64
	.weak		__nv_reservedSMEM_tcgen05_partition
	.type		__nv_reservedSMEM_tcgen05_partition,@object
	.size		__nv_reservedSMEM_tcgen05_partition,(.L_0 - __nv_reservedSMEM_tcgen05_partition)
__nv_reservedSMEM_tcgen05_partition:
	.zero		32
.L_0:


//--------------------- .nv.global                --------------------------
	.section	.nv.global,"aw",@nobits
.nv.global:
	.type		_ZN40_INTERNAL_4fba0a5e_4_k_cu_c6910c60_322294cute1_E,@object
	.size		_ZN40_INTERNAL_4fba0a5e_4_k_cu_c6910c60_322294cute1_E,(_ZN40_INTERNAL_4fba0a5e_4_k_cu_c6910c60_322294cuda3std3__45__cpo6cbeginE - _ZN40_INTERNAL_4fba0a5e_4_k_cu_c6910c60_322294cute1_E)
_ZN40_INTERNAL_4fba0a5e_4_k_cu_c6910c60_322294cute1_E:
	.zero		1
	.type		_ZN40_INTERNAL_4fba0a5e_4_k_cu_c6910c60_322294cuda3std3__45__cpo6cbeginE,@object
	.size		_ZN40_INTERNAL_4fba0a5e_4_k_cu_c6910c60_322294cuda3std3__45__cpo6cbeginE,(_ZN40_INTERNAL_4fba0a5e_4_k_cu_c6910c60_322294cuda3std3__48in_placeE - _ZN40_INTERNAL_4fba0a5e_4_k_cu_c6910c60_322294cuda3std3__45__cpo6cbeginE)
_ZN40_INTERNAL_4fba0a5e_4_k_cu_c6910c60_322294cuda3std3__45__cpo6cbeginE:
	.zero		1
	.type		_ZN40_INTERNAL_4fba0a5e_4_k_cu_c6910c60_322294cuda3std3__48in_placeE,@object
	.size		_ZN40_INTERNAL_4fba0a5e_4_k_cu_c6910c60_322294cuda3std3__48in_placeE,(_ZN40_INTERNAL_4fba0a5e_4_k_cu_c6910c60_322294cuda3std6ranges3__45__cpo9iter_moveE - _ZN40_INTERNAL_4fba0a5e_4_k_cu_c6910c60_322294cuda3std3__48in_placeE)
_ZN40_INTERNAL_4fba0a5e_4_k_cu_c6910c60_322294cuda3std3__48in_placeE:
	.zero		1
	.type		_ZN40_INTERNAL_4fba0a5e_4_k_cu_c6910c60_322294cuda3std6ranges3__45__cpo9iter_moveE,@object
	.size		_ZN40_INTERNAL_4fba0a5e_4_k_cu_c6910c60_322294cuda3std6ranges3__45__cpo9iter_moveE,(_ZN40_INTERNAL_4fba0a5e_4_k_cu_c6910c60_322294cuda3std3__45__cpo5beginE - _ZN40_INTERNAL_4fba0a5e_4_k_cu_c6910c60_322294cuda3std6ranges3__45__cpo9iter_moveE)
_ZN40_INTERNAL_4fba0a5e_4_k_cu_c6910c60_322294cuda3std6ranges3__45__cpo9iter_moveE:
	.zero		1
	.type		_ZN40_INTERNAL_4fba0a5e_4_k_cu_c6910c60_322294cuda3std3__45__cpo5beginE,@object
	.size		_ZN40_INTERNAL_4fba0a5e_4_k_cu_c6910c60_322294cuda3std3__45__cpo5beginE,(_ZN40_INTERNAL_4fba0a5e_4_k_cu_c6910c60_322294cuda3std3__442_GLOBAL__N__4fba0a5e_4_k_cu_c6910c60_322296ignoreE - _ZN40_INTERNAL_4fba0a5e_4_k_cu_c6910c60_322294cuda3std3__45__cpo5beginE)
_ZN40_INTERNAL_4fba0a5e_4_k_cu_c6910c60_322294cuda3std3__45__cpo5beginE:
	.zero		1
	.type		_ZN40_INTERNAL_4fba0a5e_4_k_cu_c6910c60_322294cuda3std3__442_GLOBAL__N__4fba0a5e_4_k_cu_c6910c60_322296ignoreE,@object
	.size		_ZN40_INTERNAL_4fba0a5e_4_k_cu_c6910c60_322294cuda3std3__442_GLOBAL__N__4fba0a5e_4_k_cu_c6910c60_322296ignoreE,(_ZN40_INTERNAL_4fba0a5e_4_k_cu_c6910c60_322294cute7productE - _ZN40_INTERNAL_4fba0a5e_4_k_cu_c6910c60_322294cuda3std3__442_GLOBAL__N__4fba0a5e_4_k_cu_c6910c60_322296ignoreE)
_ZN40_INTERNAL_4fba0a5e_4_k_cu_c6910c60_322294cuda3std3__442_GLOBAL__N__4fba0a5e_4_k_cu_c6910c60_322296ignoreE:
	.zero		1
	.type		_ZN40_INTERNAL_4fba0a5e_4_k_cu_c6910c60_322294cute7productE,@object
	.size		_ZN40_INTERNAL_4fba0a5e_4_k_cu_c6910c60_322294cute7productE,(_ZN40_INTERNAL_4fba0a5e_4_k_cu_c6910c60_322294cuda3std3__45__cpo3endE - _ZN40_INTERNAL_4fba0a5e_4_k_cu_c6910c60_322294cute7productE)
_ZN40_INTERNAL_4fba0a5e_4_k_cu_c6910c60_322294cute7productE:
	.zero		1
	.type		_ZN40_INTERNAL_4fba0a5e_4_k_cu_c6910c60_322294cuda3std3__45__cpo3endE,@object
	.size		_ZN40_INTERNAL_4fba0a5e_4_k_cu_c6910c60_322294cuda3std3__45__cpo3endE,(_ZN40_INTERNAL_4fba0a5e_4_k_cu_c6910c60_322294cuda3std3__419piecewise_constructE - _ZN40_INTERNAL_4fba0a5e_4_k_cu_c6910c60_322294cuda3std3__45__cpo3endE)
_ZN40_INTERNAL_4fba0a5e_4_k_cu_c6910c60_322294cuda3std3__45__cpo3endE:
	.zero		1
	.type		_ZN40_INTERNAL_4fba0a5e_4_k_cu_c6910c60_322294cuda3std3__419piecewise_constructE,@object
	.size		_ZN40_INTERNAL_4fba0a5e_4_k_cu_c6910c60_322294cuda3std3__419piecewise_constructE,(_ZN40_INTERNAL_4fba0a5e_4_k_cu_c6910c60_322294cuda3std3__45__cpo4cendE - _ZN40_INTERNAL_4fba0a5e_4_k_cu_c6910c60_322294cuda3std3__419piecewise_constructE)
_ZN40_INTERNAL_4fba0a5e_4_k_cu_c6910c60_322294cuda3std3__419piecewise_constructE:
	.zero		1
	.type		_ZN40_INTERNAL_4fba0a5e_4_k_cu_c6910c60_322294cuda3std3__45__cpo4cendE,@object
	.size		_ZN40_INTERNAL_4fba0a5e_4_k_cu_c6910c60_322294cuda3std3__45__cpo4cendE,(_ZN40_INTERNAL_4fba0a5e_4_k_cu_c6910c60_322294cuda3std6ranges3__45__cpo4swapE - _ZN40_INTERNAL_4fba0a5e_4_k_cu_c6910c60_322294cuda3std3__45__cpo4cendE)
_ZN40_INTERNAL_4fba0a5e_4_k_cu_c6910c60_322294cuda3std3__45__cpo4cendE:
	.zero		1
	.type		_ZN40_INTERNAL_4fba0a5e_4_k_cu_c6910c60_322294cuda3std6ranges3__45__cpo4swapE,@object
	.size		_ZN40_INTERNAL_4fba0a5e_4_k_cu_c6910c60_322294cuda3std6ranges3__45__cpo4swapE,(.L_10 - _ZN40_INTERNAL_4fba0a5e_4_k_cu_c6910c60_322294cuda3std6ranges3__45__cpo4swapE)
_ZN40_INTERNAL_4fba0a5e_4_k_cu_c6910c60_322294cuda3std6ranges3__45__cpo4swapE:
	.zero		1
.L_10:


//--------------------- .nv.constant0._ZN7cutlass13device_kernelINS_4gemm6kernel13GemmUniversalIN4cute5tupleIJiiiiEEENS1_10collective13CollectiveMmaINS1_35MainloopSm100TmaUmmaWarpSpecializedILi4ELi2ELi4ENS5_IJNS4_1CILi1EEESB_SB_EEEEENS5_IJNSA_ILi64EEENSA_ILi128EEESE_EEEfNS5_IJlSB_lEEEfSH_NS4_8TiledMMAINS4_8MMA_AtomIJNS4_17SM100_MMA_TF32_SSINS_10tfloat32_tESL_fLi64ELi128ELNS4_4UMMA5MajorE0ELSN_0ELNSM_7ScaleInE0ELSO_0EEEEEENS4_6LayoutISC_NS5_IJNSA_ILi0EEESS_SS_EEEEENS5_IJNS4_10UnderscoreESV_SV_EEEEENS4_13SM90_TMA_LOADENS4_14ComposedLayoutINS4_7SwizzleILi3ELi4ELi3EEENS4_18smem_ptr_flag_bitsILi32EEENSR_INS5_IJNSA_ILi8EEENSA_ILi32EEEEEENS5_IJS15_SB_EEEEEEEvNS4_8identityESY_S19_vS1A_EENS_8epilogue10collective18CollectiveEpilogueINS1C_23Sm100TmaWarpSpecializedILi4ELi2ELi16ELb1ELb0EEEJSG_NS5_IJNSR_ISE_SB_EENSR_IS15_SB_EEEEEfSH_fSH_NS1C_6fusion15FusionCallbacksIS1G_NS1K_17LinearCombinationIffffLNS_15FloatRoundStyleE2EEESG_S1J_JEEENS4_5SM1004TMEM4LOAD26SM100_TMEM_LOAD_16dp128b8xESY_S19_NS4_17SM75_U32x4_LDSM_NENS4_14SM90_TMA_STOREES19_NS4_17SM90_U32x4_STSM_NENS4_39AutoVectorizingCopyWithAssumedAlignmentILi128EEEEEEvvEEEEvNT_6ParamsE --------------------------
	.section	.nv.constant0._ZN7cutlass13device_kernelINS_4gemm6kernel13GemmUniversalIN4cute5tupleIJiiiiEEENS1_10collective13CollectiveMmaINS1_35MainloopSm100TmaUmmaWarpSpecializedILi4ELi2ELi4ENS5_IJNS4_1CILi1EEESB_SB_EEEEENS5_IJNSA_ILi64EEENSA_ILi128EEESE_EEEfNS5_IJlSB_lEEEfSH_NS4_8TiledMMAINS4_8MMA_AtomIJNS4_17SM100_MMA_TF32_SSINS_10tfloat32_tESL_fLi64ELi128ELNS4_4UMMA5MajorE0ELSN_0ELNSM_7ScaleInE0ELSO_0EEEEEENS4_6LayoutISC_NS5_IJNSA_ILi0EEESS_SS_EEEEENS5_IJNS4_10UnderscoreESV_SV_EEEEENS4_13SM90_TMA_LOADENS4_14ComposedLayoutINS4_7SwizzleILi3ELi4ELi3EEENS4_18smem_ptr_flag_bitsILi32EEENSR_INS5_IJNSA_ILi8EEENSA_ILi32EEEEEENS5_IJS15_SB_EEEEEEEvNS4_8identityESY_S19_vS1A_EENS_8epilogue10collective18CollectiveEpilogueINS1C_23Sm100TmaWarpSpecializedILi4ELi2ELi16ELb1ELb0EEEJSG_NS5_IJNSR_ISE_SB_EENSR_IS15_SB_EEEEEfSH_fSH_NS1C_6fusion15FusionCallbacksIS1G_NS1K_17LinearCombinationIffffLNS_15FloatRoundStyleE2EEESG_S1J_JEEENS4_5SM1004TMEM4LOAD26SM100_TMEM_LOAD_16dp128b8xESY_S19_NS4_17SM75_U32x4_LDSM_NENS4_14SM90_TMA_STOREES19_NS4_17SM90_U32x4_STSM_NENS4_39AutoVectorizingCopyWithAssumedAlignmentILi128EEEEEEvvEEEEvNT_6ParamsE,"a",@progbits
	.sectionflags	@""
	.align	4
.nv.constant0._ZN7cutlass13device_kernelINS_4gemm6kernel13GemmUniversalIN4cute5tupleIJiiiiEEENS1_10collective13CollectiveMmaINS1_35MainloopSm100TmaUmmaWarpSpecializedILi4ELi2ELi4ENS5_IJNS4_1CILi1EEESB_SB_EEEEENS5_IJNSA_ILi64EEENSA_ILi128EEESE_EEEfNS5_IJlSB_lEEEfSH_NS4_8TiledMMAINS4_8MMA_AtomIJNS4_17SM100_MMA_TF32_SSINS_10tfloat32_tESL_fLi64ELi128ELNS4_4UMMA5MajorE0ELSN_0ELNSM_7ScaleInE0ELSO_0EEEEEENS4_6LayoutISC_NS5_IJNSA_ILi0EEESS_SS_EEEEENS5_IJNS4_10UnderscoreESV_SV_EEEEENS4_13SM90_TMA_LOADENS4_14ComposedLayoutINS4_7SwizzleILi3ELi4ELi3EEENS4_18smem_ptr_flag_bitsILi32EEENSR_INS5_IJNSA_ILi8EEENSA_ILi32EEEEEENS5_IJS15_SB_EEEEEEEvNS4_8identityESY_S19_vS1A_EENS_8epilogue10collective18CollectiveEpilogueINS1C_23Sm100TmaWarpSpecializedILi4ELi2ELi16ELb1ELb0EEEJSG_NS5_IJNSR_ISE_SB_EENSR_IS15_SB_EEEEEfSH_fSH_NS1C_6fusion15FusionCallbacksIS1G_NS1K_17LinearCombinationIffffLNS_15FloatRoundStyleE2EEESG_S1J_JEEENS4_5SM1004TMEM4LOAD26SM100_TMEM_LOAD_16dp128b8xESY_S19_NS4_17SM75_U32x4_LDSM_NENS4_14SM90_TMA_STOREES19_NS4_17SM90_U32x4_STSM_NENS4_39AutoVectorizingCopyWithAssumedAlignmentILi128EEEEEEvvEEEEvNT_6ParamsE:
	.zero		2944


//--------------------- SYMBOLS --------------------------

	.type		.nv.reservedSmem.offset0,@object
	.size		.nv.reservedSmem.offset0,0x4
	.type		.nv.reservedSmem.cap,@object
	.size		.nv.reservedSmem.cap,0x4
	.type		__assertfail,@function
